//
// Generated by NVIDIA NVVM Compiler
//
// Compiler Build ID: CL-36424714
// Cuda compilation tools, release 13.0, V13.0.88
// Based on NVVM 20.0.0
//

.version 9.0
.target sm_100
.address_size 64

	// .globl	_Z3psoP17curandStateXORWOWPdS1_
.extern .func  (.param .b32 func_retval0) vprintf
(
	.param .b64 vprintf_param_0,
	.param .b64 vprintf_param_1
)
;
.global .align 4 .b8 precalc_xorwow_matrix[102400];
.global .align 4 .b8 precalc_xorwow_offset_matrix[102400];
.global .align 4 .b8 mrg32k3aM1[2304];
.global .align 4 .b8 mrg32k3aM2[2304];
.global .align 4 .b8 mrg32k3aM1SubSeq[2016];
.global .align 4 .b8 mrg32k3aM2SubSeq[2016];
.global .align 4 .b8 mrg32k3aM1Seq[2304];
.global .align 4 .b8 mrg32k3aM2Seq[2304];
.const .align 8 .b8 __cr_lgamma_table[72];
.global .align 1 .b8 $str[21] = {37, 100, 58, 32, 91, 37, 108, 102, 32, 37, 108, 102, 93, 32, 61, 32, 37, 108, 102, 10};

.visible .entry _Z3psoP17curandStateXORWOWPdS1_(
	.param .u64 .ptr .align 1 _Z3psoP17curandStateXORWOWPdS1__param_0,
	.param .u64 .ptr .align 1 _Z3psoP17curandStateXORWOWPdS1__param_1,
	.param .u64 .ptr .align 1 _Z3psoP17curandStateXORWOWPdS1__param_2
)
{
	.local .align 16 .b8 	__local_depot0[32];
	.reg .b64 	%SP;
	.reg .b64 	%SPL;
	.reg .b32 	%r<56>;
	.reg .b32 	%f<5>;
	.reg .b64 	%rd<17>;
	.reg .b64 	%fd<9>;

	mov.u64 	%SPL, __local_depot0;
	cvta.local.u64 	%SP, %SPL;
	ld.param.u64 	%rd1, [_Z3psoP17curandStateXORWOWPdS1__param_0];
	ld.param.u64 	%rd2, [_Z3psoP17curandStateXORWOWPdS1__param_1];
	ld.param.u64 	%rd3, [_Z3psoP17curandStateXORWOWPdS1__param_2];
	cvta.to.global.u64 	%rd4, %rd1;
	cvta.to.global.u64 	%rd5, %rd2;
	cvta.to.global.u64 	%rd6, %rd3;
	mov.u32 	%r1, %ctaid.x;
	mul.wide.u32 	%rd7, %r1, 48;
	add.s64 	%rd8, %rd4, %rd7;
	shl.b32 	%r2, %r1, 1;
	ld.global.v2.u32 	{%r3, %r4}, [%rd8];
	shr.u32 	%r5, %r4, 2;
	xor.b32  	%r6, %r5, %r4;
	ld.global.v2.u32 	{%r7, %r8}, [%rd8+8];
	ld.global.v2.u32 	{%r9, %r10}, [%rd8+16];
	st.global.v2.u32 	[%rd8+8], {%r8, %r9};
	shl.b32 	%r11, %r10, 4;
	shl.b32 	%r12, %r6, 1;
	xor.b32  	%r13, %r12, %r11;
	xor.b32  	%r14, %r13, %r6;
	xor.b32  	%r15, %r14, %r10;
	st.global.v2.u32 	[%rd8+16], {%r10, %r15};
	add.s32 	%r16, %r3, 362437;
	st.global.v2.u32 	[%rd8], {%r16, %r7};
	add.s32 	%r17, %r15, %r16;
	cvt.rn.f32.u32 	%f1, %r17;
	fma.rn.f32 	%f2, %f1, 0f2F800000, 0f2F000000;
	cvt.f64.f32 	%fd1, %f2;
	mul.wide.u32 	%rd9, %r2, 8;
	add.s64 	%rd10, %rd5, %rd9;
	st.global.f64 	[%rd10], %fd1;
	ld.global.v2.u32 	{%r18, %r19}, [%rd8];
	shr.u32 	%r20, %r19, 2;
	xor.b32  	%r21, %r20, %r19;
	ld.global.v2.u32 	{%r22, %r23}, [%rd8+8];
	ld.global.v2.u32 	{%r24, %r25}, [%rd8+16];
	shl.b32 	%r26, %r25, 4;
	shl.b32 	%r27, %r21, 1;
	xor.b32  	%r28, %r27, %r26;
	xor.b32  	%r29, %r28, %r21;
	xor.b32  	%r30, %r29, %r25;
	shr.u32 	%r31, %r22, 2;
	xor.b32  	%r32, %r31, %r22;
	st.global.v2.u32 	[%rd8+8], {%r24, %r25};
	shl.b32 	%r33, %r30, 4;
	shl.b32 	%r34, %r32, 1;
	xor.b32  	%r35, %r34, %r33;
	xor.b32  	%r36, %r35, %r32;
	xor.b32  	%r37, %r36, %r30;
	st.global.v2.u32 	[%rd8+16], {%r30, %r37};
	add.s32 	%r38, %r18, 724874;
	st.global.v2.u32 	[%rd8], {%r38, %r23};
	add.s32 	%r39, %r37, %r38;
	cvt.rn.f32.u32 	%f3, %r39;
	fma.rn.f32 	%f4, %f3, 0f2F800000, 0f2F000000;
	cvt.f64.f32 	%fd2, %f4;
	st.global.f64 	[%rd10+8], %fd2;
	ld.global.v2.u32 	{%r40, %r41}, [%rd8];
	shr.u32 	%r42, %r41, 2;
	xor.b32  	%r43, %r42, %r41;
	ld.global.v2.u32 	{%r44, %r45}, [%rd8+8];
	ld.global.v2.u32 	{%r46, %r47}, [%rd8+16];
	st.global.v2.u32 	[%rd8+8], {%r45, %r46};
	shl.b32 	%r48, %r47, 4;
	shl.b32 	%r49, %r43, 1;
	xor.b32  	%r50, %r49, %r48;
	xor.b32  	%r51, %r50, %r43;
	xor.b32  	%r52, %r51, %r47;
	st.global.v2.u32 	[%rd8+16], {%r47, %r52};
	add.s32 	%r53, %r40, 362437;
	st.global.v2.u32 	[%rd8], {%r53, %r44};
	ld.global.f64 	%fd3, [%rd10];
	ld.global.f64 	%fd4, [%rd10+8];
	mul.f64 	%fd5, %fd4, %fd4;
	fma.rn.f64 	%fd6, %fd3, %fd3, %fd5;
	mul.wide.u32 	%rd11, %r1, 8;
	add.s64 	%rd12, %rd6, %rd11;
	st.global.f64 	[%rd12], %fd6;
	add.u64 	%rd13, %SP, 0;
	add.u64 	%rd14, %SPL, 0;
	ld.global.f64 	%fd7, [%rd10];
	ld.global.f64 	%fd8, [%rd10+8];
	st.local.u32 	[%rd14], %r1;
	st.local.f64 	[%rd14+8], %fd7;
	st.local.v2.f64 	[%rd14+16], {%fd8, %fd6};
	mov.u64 	%rd15, $str;
	cvta.global.u64 	%rd16, %rd15;
	{ // callseq 0, 0
	.param .b64 param0;
	st.param.b64 	[param0], %rd16;
	.param .b64 param1;
	st.param.b64 	[param1], %rd13;
	.param .b32 retval0;
	call.uni (retval0), 
	vprintf, 
	(
	param0, 
	param1
	);
	ld.param.b32 	%r54, [retval0];
	} // callseq 0
	ret;

}
	// .globl	_Z4initjP17curandStateXORWOW
.visible .entry _Z4initjP17curandStateXORWOW(
	.param .u32 _Z4initjP17curandStateXORWOW_param_0,
	.param .u64 .ptr .align 1 _Z4initjP17curandStateXORWOW_param_1
)
{
	.reg .pred 	%p<24>;
	.reg .b32 	%r<406>;
	.reg .b64 	%rd<18>;

	ld.param.u32 	%r182, [_Z4initjP17curandStateXORWOW_param_0];
	ld.param.u64 	%rd8, [_Z4initjP17curandStateXORWOW_param_1];
	cvta.to.global.u64 	%rd9, %rd8;
	mov.u32 	%r183, %ctaid.x;
	cvt.u64.u32 	%rd17, %r183;
	mul.wide.u32 	%rd10, %r183, 48;
	add.s64 	%rd2, %rd9, %rd10;
	xor.b32  	%r184, %r182, -1429050551;
	mul.lo.s32 	%r185, %r184, 1099087573;
	add.s32 	%r186, %r185, -638133224;
	add.s32 	%r187, %r185, 123456789;
	st.global.v2.u32 	[%rd2], {%r186, %r187};
	xor.b32  	%r188, %r185, 362436069;
	mov.b32 	%r189, -123459836;
	st.global.v2.u32 	[%rd2+8], {%r188, %r189};
	add.s32 	%r190, %r185, 5783321;
	mov.b32 	%r191, -589760388;
	st.global.v2.u32 	[%rd2+16], {%r191, %r190};
	setp.eq.s32 	%p1, %r183, 0;
	@%p1 bra 	$L__BB1_42;
	mov.b32 	%r312, 0;
	mov.u64 	%rd12, precalc_xorwow_matrix;
$L__BB1_2:
	and.b64  	%rd4, %rd17, 3;
	setp.eq.s64 	%p2, %rd4, 0;
	@%p2 bra 	$L__BB1_41;
	mul.wide.u32 	%rd11, %r312, 3200;
	add.s64 	%rd5, %rd12, %rd11;
	cvt.u32.u64 	%r2, %rd4;
	mov.b32 	%r313, 0;
$L__BB1_4:
	mov.b32 	%r326, 0;
	mov.u32 	%r327, %r326;
	mov.u32 	%r328, %r326;
	mov.u32 	%r329, %r326;
	mov.u32 	%r330, %r326;
	mov.u32 	%r319, %r326;
$L__BB1_5:
	mul.wide.u32 	%rd13, %r319, 4;
	add.s64 	%rd14, %rd2, %rd13;
	ld.global.u32 	%r10, [%rd14+4];
	shl.b32 	%r11, %r319, 5;
	mov.b32 	%r325, 0;
$L__BB1_6:
	.pragma "nounroll";
	shr.u32 	%r196, %r10, %r325;
	and.b32  	%r197, %r196, 1;
	setp.eq.b32 	%p3, %r197, 1;
	not.pred 	%p4, %p3;
	add.s32 	%r198, %r11, %r325;
	mul.lo.s32 	%r199, %r198, 5;
	mul.wide.u32 	%rd15, %r199, 4;
	add.s64 	%rd6, %rd5, %rd15;
	@%p4 bra 	$L__BB1_8;
	ld.global.u32 	%r200, [%rd6];
	xor.b32  	%r330, %r330, %r200;
	ld.global.u32 	%r201, [%rd6+4];
	xor.b32  	%r329, %r329, %r201;
	ld.global.u32 	%r202, [%rd6+8];
	xor.b32  	%r328, %r328, %r202;
	ld.global.u32 	%r203, [%rd6+12];
	xor.b32  	%r327, %r327, %r203;
	ld.global.u32 	%r204, [%rd6+16];
	xor.b32  	%r326, %r326, %r204;
$L__BB1_8:
	and.b32  	%r206, %r196, 2;
	setp.eq.s32 	%p5, %r206, 0;
	@%p5 bra 	$L__BB1_10;
	ld.global.u32 	%r207, [%rd6+20];
	xor.b32  	%r330, %r330, %r207;
	ld.global.u32 	%r208, [%rd6+24];
	xor.b32  	%r329, %r329, %r208;
	ld.global.u32 	%r209, [%rd6+28];
	xor.b32  	%r328, %r328, %r209;
	ld.global.u32 	%r210, [%rd6+32];
	xor.b32  	%r327, %r327, %r210;
	ld.global.u32 	%r211, [%rd6+36];
	xor.b32  	%r326, %r326, %r211;
$L__BB1_10:
	and.b32  	%r213, %r196, 4;
	setp.eq.s32 	%p6, %r213, 0;
	@%p6 bra 	$L__BB1_12;
	ld.global.u32 	%r214, [%rd6+40];
	xor.b32  	%r330, %r330, %r214;
	ld.global.u32 	%r215, [%rd6+44];
	xor.b32  	%r329, %r329, %r215;
	ld.global.u32 	%r216, [%rd6+48];
	xor.b32  	%r328, %r328, %r216;
	ld.global.u32 	%r217, [%rd6+52];
	xor.b32  	%r327, %r327, %r217;
	ld.global.u32 	%r218, [%rd6+56];
	xor.b32  	%r326, %r326, %r218;
$L__BB1_12:
	and.b32  	%r220, %r196, 8;
	setp.eq.s32 	%p7, %r220, 0;
	@%p7 bra 	$L__BB1_14;
	ld.global.u32 	%r221, [%rd6+60];
	xor.b32  	%r330, %r330, %r221;
	ld.global.u32 	%r222, [%rd6+64];
	xor.b32  	%r329, %r329, %r222;
	ld.global.u32 	%r223, [%rd6+68];
	xor.b32  	%r328, %r328, %r223;
	ld.global.u32 	%r224, [%rd6+72];
	xor.b32  	%r327, %r327, %r224;
	ld.global.u32 	%r225, [%rd6+76];
	xor.b32  	%r326, %r326, %r225;
$L__BB1_14:
	and.b32  	%r227, %r196, 16;
	setp.eq.s32 	%p8, %r227, 0;
	@%p8 bra 	$L__BB1_16;
	ld.global.u32 	%r228, [%rd6+80];
	xor.b32  	%r330, %r330, %r228;
	ld.global.u32 	%r229, [%rd6+84];
	xor.b32  	%r329, %r329, %r229;
	ld.global.u32 	%r230, [%rd6+88];
	xor.b32  	%r328, %r328, %r230;
	ld.global.u32 	%r231, [%rd6+92];
	xor.b32  	%r327, %r327, %r231;
	ld.global.u32 	%r232, [%rd6+96];
	xor.b32  	%r326, %r326, %r232;
$L__BB1_16:
	and.b32  	%r234, %r196, 32;
	setp.eq.s32 	%p9, %r234, 0;
	@%p9 bra 	$L__BB1_18;
	ld.global.u32 	%r235, [%rd6+100];
	xor.b32  	%r330, %r330, %r235;
	ld.global.u32 	%r236, [%rd6+104];
	xor.b32  	%r329, %r329, %r236;
	ld.global.u32 	%r237, [%rd6+108];
	xor.b32  	%r328, %r328, %r237;
	ld.global.u32 	%r238, [%rd6+112];
	xor.b32  	%r327, %r327, %r238;
	ld.global.u32 	%r239, [%rd6+116];
	xor.b32  	%r326, %r326, %r239;
$L__BB1_18:
	and.b32  	%r241, %r196, 64;
	setp.eq.s32 	%p10, %r241, 0;
	@%p10 bra 	$L__BB1_20;
	ld.global.u32 	%r242, [%rd6+120];
	xor.b32  	%r330, %r330, %r242;
	ld.global.u32 	%r243, [%rd6+124];
	xor.b32  	%r329, %r329, %r243;
	ld.global.u32 	%r244, [%rd6+128];
	xor.b32  	%r328, %r328, %r244;
	ld.global.u32 	%r245, [%rd6+132];
	xor.b32  	%r327, %r327, %r245;
	ld.global.u32 	%r246, [%rd6+136];
	xor.b32  	%r326, %r326, %r246;
$L__BB1_20:
	and.b32  	%r248, %r196, 128;
	setp.eq.s32 	%p11, %r248, 0;
	@%p11 bra 	$L__BB1_22;
	ld.global.u32 	%r249, [%rd6+140];
	xor.b32  	%r330, %r330, %r249;
	ld.global.u32 	%r250, [%rd6+144];
	xor.b32  	%r329, %r329, %r250;
	ld.global.u32 	%r251, [%rd6+148];
	xor.b32  	%r328, %r328, %r251;
	ld.global.u32 	%r252, [%rd6+152];
	xor.b32  	%r327, %r327, %r252;
	ld.global.u32 	%r253, [%rd6+156];
	xor.b32  	%r326, %r326, %r253;
$L__BB1_22:
	and.b32  	%r255, %r196, 256;
	setp.eq.s32 	%p12, %r255, 0;
	@%p12 bra 	$L__BB1_24;
	ld.global.u32 	%r256, [%rd6+160];
	xor.b32  	%r330, %r330, %r256;
	ld.global.u32 	%r257, [%rd6+164];
	xor.b32  	%r329, %r329, %r257;
	ld.global.u32 	%r258, [%rd6+168];
	xor.b32  	%r328, %r328, %r258;
	ld.global.u32 	%r259, [%rd6+172];
	xor.b32  	%r327, %r327, %r259;
	ld.global.u32 	%r260, [%rd6+176];
	xor.b32  	%r326, %r326, %r260;
$L__BB1_24:
	and.b32  	%r262, %r196, 512;
	setp.eq.s32 	%p13, %r262, 0;
	@%p13 bra 	$L__BB1_26;
	ld.global.u32 	%r263, [%rd6+180];
	xor.b32  	%r330, %r330, %r263;
	ld.global.u32 	%r264, [%rd6+184];
	xor.b32  	%r329, %r329, %r264;
	ld.global.u32 	%r265, [%rd6+188];
	xor.b32  	%r328, %r328, %r265;
	ld.global.u32 	%r266, [%rd6+192];
	xor.b32  	%r327, %r327, %r266;
	ld.global.u32 	%r267, [%rd6+196];
	xor.b32  	%r326, %r326, %r267;
$L__BB1_26:
	and.b32  	%r269, %r196, 1024;
	setp.eq.s32 	%p14, %r269, 0;
	@%p14 bra 	$L__BB1_28;
	ld.global.u32 	%r270, [%rd6+200];
	xor.b32  	%r330, %r330, %r270;
	ld.global.u32 	%r271, [%rd6+204];
	xor.b32  	%r329, %r329, %r271;
	ld.global.u32 	%r272, [%rd6+208];
	xor.b32  	%r328, %r328, %r272;
	ld.global.u32 	%r273, [%rd6+212];
	xor.b32  	%r327, %r327, %r273;
	ld.global.u32 	%r274, [%rd6+216];
	xor.b32  	%r326, %r326, %r274;
$L__BB1_28:
	and.b32  	%r276, %r196, 2048;
	setp.eq.s32 	%p15, %r276, 0;
	@%p15 bra 	$L__BB1_30;
	ld.global.u32 	%r277, [%rd6+220];
	xor.b32  	%r330, %r330, %r277;
	ld.global.u32 	%r278, [%rd6+224];
	xor.b32  	%r329, %r329, %r278;
	ld.global.u32 	%r279, [%rd6+228];
	xor.b32  	%r328, %r328, %r279;
	ld.global.u32 	%r280, [%rd6+232];
	xor.b32  	%r327, %r327, %r280;
	ld.global.u32 	%r281, [%rd6+236];
	xor.b32  	%r326, %r326, %r281;
$L__BB1_30:
	and.b32  	%r283, %r196, 4096;
	setp.eq.s32 	%p16, %r283, 0;
	@%p16 bra 	$L__BB1_32;
	ld.global.u32 	%r284, [%rd6+240];
	xor.b32  	%r330, %r330, %r284;
	ld.global.u32 	%r285, [%rd6+244];
	xor.b32  	%r329, %r329, %r285;
	ld.global.u32 	%r286, [%rd6+248];
	xor.b32  	%r328, %r328, %r286;
	ld.global.u32 	%r287, [%rd6+252];
	xor.b32  	%r327, %r327, %r287;
	ld.global.u32 	%r288, [%rd6+256];
	xor.b32  	%r326, %r326, %r288;
$L__BB1_32:
	and.b32  	%r290, %r196, 8192;
	setp.eq.s32 	%p17, %r290, 0;
	@%p17 bra 	$L__BB1_34;
	ld.global.u32 	%r291, [%rd6+260];
	xor.b32  	%r330, %r330, %r291;
	ld.global.u32 	%r292, [%rd6+264];
	xor.b32  	%r329, %r329, %r292;
	ld.global.u32 	%r293, [%rd6+268];
	xor.b32  	%r328, %r328, %r293;
	ld.global.u32 	%r294, [%rd6+272];
	xor.b32  	%r327, %r327, %r294;
	ld.global.u32 	%r295, [%rd6+276];
	xor.b32  	%r326, %r326, %r295;
$L__BB1_34:
	and.b32  	%r297, %r196, 16384;
	setp.eq.s32 	%p18, %r297, 0;
	@%p18 bra 	$L__BB1_36;
	ld.global.u32 	%r298, [%rd6+280];
	xor.b32  	%r330, %r330, %r298;
	ld.global.u32 	%r299, [%rd6+284];
	xor.b32  	%r329, %r329, %r299;
	ld.global.u32 	%r300, [%rd6+288];
	xor.b32  	%r328, %r328, %r300;
	ld.global.u32 	%r301, [%rd6+292];
	xor.b32  	%r327, %r327, %r301;
	ld.global.u32 	%r302, [%rd6+296];
	xor.b32  	%r326, %r326, %r302;
$L__BB1_36:
	and.b32  	%r304, %r196, 32768;
	setp.eq.s32 	%p19, %r304, 0;
	@%p19 bra 	$L__BB1_38;
	ld.global.u32 	%r305, [%rd6+300];
	xor.b32  	%r330, %r330, %r305;
	ld.global.u32 	%r306, [%rd6+304];
	xor.b32  	%r329, %r329, %r306;
	ld.global.u32 	%r307, [%rd6+308];
	xor.b32  	%r328, %r328, %r307;
	ld.global.u32 	%r308, [%rd6+312];
	xor.b32  	%r327, %r327, %r308;
	ld.global.u32 	%r309, [%rd6+316];
	xor.b32  	%r326, %r326, %r309;
$L__BB1_38:
	add.s32 	%r325, %r325, 16;
	setp.ne.s32 	%p20, %r325, 32;
	@%p20 bra 	$L__BB1_6;
	mad.lo.s32 	%r310, %r319, -31, %r11;
	add.s32 	%r319, %r310, 1;
	setp.ne.s32 	%p21, %r319, 5;
	@%p21 bra 	$L__BB1_5;
	st.global.u32 	[%rd2+4], %r330;
	st.global.u32 	[%rd2+8], %r329;
	st.global.u32 	[%rd2+12], %r328;
	st.global.u32 	[%rd2+16], %r327;
	st.global.u32 	[%rd2+20], %r326;
	add.s32 	%r313, %r313, 1;
	setp.lt.u32 	%p22, %r313, %r2;
	@%p22 bra 	$L__BB1_4;
$L__BB1_41:
	shr.u64 	%rd7, %rd17, 2;
	add.s32 	%r312, %r312, 1;
	setp.gt.u64 	%p23, %rd17, 3;
	mov.u64 	%rd17, %rd7;
	@%p23 bra 	$L__BB1_2;
$L__BB1_42:
	mov.b32 	%r311, 0;
	st.global.v2.u32 	[%rd2+24], {%r311, %r311};
	st.global.u32 	[%rd2+32], %r311;
	mov.b64 	%rd16, 0;
	st.global.u64 	[%rd2+40], %rd16;
	ret;

}


// ===== COMPILED SASS (sm_100) =====

	.target	sm_100

	.elftype	@"ET_EXEC"


//--------------------- .note.nv.tkinfo           --------------------------
	.section	.note.nv.tkinfo,"",@"SHT_NOTE"
	.sectionflags	@"SHF_NOTE_NV_TKINFO"
	.tkinfo
        /*0018*/ 	.word	0x00000002
        /*0030*/ 	.string	""
        /*0030*/ 	.string	"ptxas"
        /*0030*/ 	.string	"Cuda compilation tools, release 13.0, V13.0.88"
        /*0030*/ 	.string	"Build cuda_13.0.r13.0/compiler.36424714_0"
        /*0030*/ 	.string	"-arch sm_100 -m 64 "



//--------------------- .note.nv.cuinfo           --------------------------
	.section	.note.nv.cuinfo,"",@"SHT_NOTE"
	.sectionflags	@"SHF_NOTE_NV_CUINFO"
        /*0018*/ 	.short	0x0002
        /*001a*/ 	.short	0x0064
        /*001c*/ 	.short	0x0082
	.zero		2


//--------------------- .nv.info                  --------------------------
	.section	.nv.info,"",@"SHT_CUDA_INFO"
	.align	4


	//----- nvinfo : EIATTR_REGCOUNT
	.align		4
        /*0000*/ 	.byte	0x04, 0x2f
        /*0002*/ 	.short	(.L_11 - .L_10)
	.align		4
.L_10:
        /*0004*/ 	.word	index@(_Z3psoP17curandStateXORWOWPdS1_)
        /*0008*/ 	.word	0x0000001a


	//----- nvinfo : EIATTR_FRAME_SIZE
	.align		4
.L_11:
        /*000c*/ 	.byte	0x04, 0x11
        /*000e*/ 	.short	(.L_13 - .L_12)
	.align		4
.L_12:
        /*0010*/ 	.word	index@(_Z3psoP17curandStateXORWOWPdS1_)
        /*0014*/ 	.word	0x00000020


	//----- nvinfo : EIATTR_REGCOUNT
	.align		4
.L_13:
        /*0018*/ 	.byte	0x04, 0x2f
        /*001a*/ 	.short	(.L_15 - .L_14)
	.align		4
.L_14:
        /*001c*/ 	.word	index@(_Z4initjP17curandStateXORWOW)
        /*0020*/ 	.word	0x00000020


	//----- nvinfo : EIATTR_FRAME_SIZE
	.align		4
.L_15:
        /*0024*/ 	.byte	0x04, 0x11
        /*0026*/ 	.short	(.L_17 - .L_16)
	.align		4
.L_16:
        /*0028*/ 	.word	index@(_Z4initjP17curandStateXORWOW)
        /*002c*/ 	.word	0x00000000


	//----- nvinfo : EIATTR_MIN_STACK_SIZE
	.align		4
.L_17:
        /*0030*/ 	.byte	0x04, 0x12
        /*0032*/ 	.short	(.L_19 - .L_18)
	.align		4
.L_18:
        /*0034*/ 	.word	index@(_Z4initjP17curandStateXORWOW)
        /*0038*/ 	.word	0x00000000


	//----- nvinfo : EIATTR_MIN_STACK_SIZE
	.align		4
.L_19:
        /*003c*/ 	.byte	0x04, 0x12
        /*003e*/ 	.short	(.L_21 - .L_20)
	.align		4
.L_20:
        /*0040*/ 	.word	index@(_Z3psoP17curandStateXORWOWPdS1_)
        /*0044*/ 	.word	0x00000020
.L_21:


//--------------------- .nv.compat                --------------------------
	.section	.nv.compat,"",@"SHT_CUDA_COMPAT_INFO"
	.align	4
        /*0000*/ 	.byte	0x02, 0x09, 0x00, 0x00, 0x02, 0x02, 0x01, 0x00, 0x02, 0x05, 0x05, 0x00, 0x03, 0x07, 0x01, 0x01
        /*0010*/ 	.byte	0x02, 0x03, 0x00, 0x00, 0x02, 0x06, 0x01, 0x00, 0x04, 0x0b, 0x08, 0x00, 0x01, 0x00, 0x00, 0x00
        /*0020*/ 	.byte	0x00, 0x00, 0x00, 0x00


//--------------------- .nv.info._Z4initjP17curandStateXORWOW --------------------------
	.section	.nv.info._Z4initjP17curandStateXORWOW,"",@"SHT_CUDA_INFO"
	.sectionflags	@""
	.align	4


	//----- nvinfo : EIATTR_CUDA_API_VERSION
	.align		4
        /*0000*/ 	.byte	0x04, 0x37
        /*0002*/ 	.short	(.L_23 - .L_22)
.L_22:
        /*0004*/ 	.word	0x00000082


	//----- nvinfo : EIATTR_KPARAM_INFO
	.align		4
.L_23:
        /*0008*/ 	.byte	0x04, 0x17
        /*000a*/ 	.short	(.L_25 - .L_24)
.L_24:
        /*000c*/ 	.word	0x00000000
        /*0010*/ 	.short	0x0001
        /*0012*/ 	.short	0x0008
        /*0014*/ 	.byte	0x00, 0xf5, 0x21, 0x00


	//----- nvinfo : EIATTR_KPARAM_INFO
	.align		4
.L_25:
        /*0018*/ 	.byte	0x04, 0x17
        /*001a*/ 	.short	(.L_27 - .L_26)
.L_26:
        /*001c*/ 	.word	0x00000000
        /*0020*/ 	.short	0x0000
        /*0022*/ 	.short	0x0000
        /*0024*/ 	.byte	0x00, 0xf0, 0x11, 0x00


	//----- nvinfo : EIATTR_SPARSE_MMA_MASK
	.align		4
.L_27:
        /*0028*/ 	.byte	0x03, 0x50
        /*002a*/ 	.short	0x0000


	//----- nvinfo : EIATTR_MAXREG_COUNT
	.align		4
        /*002c*/ 	.byte	0x03, 0x1b
        /*002e*/ 	.short	0x00ff


	//----- nvinfo : EIATTR_MERCURY_ISA_VERSION
	.align		4
        /*0030*/ 	.byte	0x03, 0x5f
        /*0032*/ 	.short	0x0101


	//----- nvinfo : EIATTR_VRC_CTA_INIT_COUNT
	.align		4
        /*0034*/ 	.byte	0x02, 0x4a
	.zero		1
	.zero		1


	//----- nvinfo : EIATTR_EXIT_INSTR_OFFSETS
	.align		4
        /*0038*/ 	.byte	0x04, 0x1c
        /*003a*/ 	.short	(.L_29 - .L_28)


	//   ....[0]....
.L_28:
        /*003c*/ 	.word	0x00000ea0


	//----- nvinfo : EIATTR_CBANK_PARAM_SIZE
	.align		4
.L_29:
        /*0040*/ 	.byte	0x03, 0x19
        /*0042*/ 	.short	0x0010


	//----- nvinfo : EIATTR_PARAM_CBANK
	.align		4
        /*0044*/ 	.byte	0x04, 0x0a
        /*0046*/ 	.short	(.L_31 - .L_30)
	.align		4
.L_30:
        /*0048*/ 	.word	index@(.nv.constant0._Z4initjP17curandStateXORWOW)
        /*004c*/ 	.short	0x0380
        /*004e*/ 	.short	0x0010


	//----- nvinfo : EIATTR_SW_WAR
	.align		4
.L_31:
        /*0050*/ 	.byte	0x04, 0x36
        /*0052*/ 	.short	(.L_33 - .L_32)
.L_32:
        /*0054*/ 	.word	0x00000008
.L_33:


//--------------------- .nv.info._Z3psoP17curandStateXORWOWPdS1_ --------------------------
	.section	.nv.info._Z3psoP17curandStateXORWOWPdS1_,"",@"SHT_CUDA_INFO"
	.sectionflags	@""
	.align	4


	//----- nvinfo : EIATTR_CUDA_API_VERSION
	.align		4
        /*0000*/ 	.byte	0x04, 0x37
        /*0002*/ 	.short	(.L_35 - .L_34)
.L_34:
        /*0004*/ 	.word	0x00000082


	//----- nvinfo : EIATTR_KPARAM_INFO
	.align		4
.L_35:
        /*0008*/ 	.byte	0x04, 0x17
        /*000a*/ 	.short	(.L_37 - .L_36)
.L_36:
        /*000c*/ 	.word	0x00000000
        /*0010*/ 	.short	0x0002
        /*0012*/ 	.short	0x0010
        /*0014*/ 	.byte	0x00, 0xf5, 0x21, 0x00


	//----- nvinfo : EIATTR_KPARAM_INFO
	.align		4
.L_37:
        /*0018*/ 	.byte	0x04, 0x17
        /*001a*/ 	.short	(.L_39 - .L_38)
.L_38:
        /*001c*/ 	.word	0x00000000
        /*0020*/ 	.short	0x0001
        /*0022*/ 	.short	0x0008
        /*0024*/ 	.byte	0x00, 0xf5, 0x21, 0x00


	//----- nvinfo : EIATTR_KPARAM_INFO
	.align		4
.L_39:
        /*0028*/ 	.byte	0x04, 0x17
        /*002a*/ 	.short	(.L_41 - .L_40)
.L_40:
        /*002c*/ 	.word	0x00000000
        /*0030*/ 	.short	0x0000
        /*0032*/ 	.short	0x0000
        /*0034*/ 	.byte	0x00, 0xf5, 0x21, 0x00


	//----- nvinfo : EIATTR_SPARSE_MMA_MASK
	.align		4
.L_41:
        /*0038*/ 	.byte	0x03, 0x50
        /*003a*/ 	.short	0x0000


	//----- nvinfo : EIATTR_MAXREG_COUNT
	.align		4
        /*003c*/ 	.byte	0x03, 0x1b
        /*003e*/ 	.short	0x00ff


	//----- nvinfo : EIATTR_EXTERNS
	.align		4
        /*0040*/ 	.byte	0x04, 0x0f
        /*0042*/ 	.short	(.L_43 - .L_42)


	//   ....[0]....
	.align		4
.L_42:
        /*0044*/ 	.word	index@(vprintf)


	//----- nvinfo : EIATTR_MERCURY_ISA_VERSION
	.align		4
.L_43:
        /*0048*/ 	.byte	0x03, 0x5f
        /*004a*/ 	.short	0x0101


	//----- nvinfo : EIATTR_VRC_CTA_INIT_COUNT
	.align		4
        /*004c*/ 	.byte	0x02, 0x4a
	.zero		1
	.zero		1


	//----- nvinfo : EIATTR_SYSCALL_OFFSETS
	.align		4
        /*0050*/ 	.byte	0x04, 0x46
        /*0052*/ 	.short	(.L_45 - .L_44)


	//   ....[0]....
.L_44:
        /*0054*/ 	.word	0x000005f0


	//----- nvinfo : EIATTR_EXIT_INSTR_OFFSETS
	.align		4
.L_45:
        /*0058*/ 	.byte	0x04, 0x1c
        /*005a*/ 	.short	(.L_47 - .L_46)


	//   ....[0]....
.L_46:
        /*005c*/ 	.word	0x00000600


	//----- nvinfo : EIATTR_CBANK_PARAM_SIZE
	.align		4
.L_47:
        /*0060*/ 	.byte	0x03, 0x19
        /*0062*/ 	.short	0x0018


	//----- nvinfo : EIATTR_PARAM_CBANK
	.align		4
        /*0064*/ 	.byte	0x04, 0x0a
        /*0066*/ 	.short	(.L_49 - .L_48)
	.align		4
.L_48:
        /*0068*/ 	.word	index@(.nv.constant0._Z3psoP17curandStateXORWOWPdS1_)
        /*006c*/ 	.short	0x0380
        /*006e*/ 	.short	0x0018


	//----- nvinfo : EIATTR_SW_WAR
	.align		4
.L_49:
        /*0070*/ 	.byte	0x04, 0x36
        /*0072*/ 	.short	(.L_51 - .L_50)
.L_50:
        /*0074*/ 	.word	0x00000008
.L_51:


//--------------------- .nv.callgraph             --------------------------
	.section	.nv.callgraph,"",@"SHT_CUDA_CALLGRAPH"
	.align	4
	.sectionentsize	8
	.align		4
        /*0000*/ 	.word	0x00000000
	.align		4
        /*0004*/ 	.word	0xffffffff
	.align		4
        /*0008*/ 	.word	index@(_Z3psoP17curandStateXORWOWPdS1_)
	.align		4
        /*000c*/ 	.word	index@(vprintf)
	.align		4
        /*0010*/ 	.word	0x00000000
	.align		4
        /*0014*/ 	.word	0xfffffffe
	.align		4
        /*0018*/ 	.word	0x00000000
	.align		4
        /*001c*/ 	.word	0xfffffffd
	.align		4
        /*0020*/ 	.word	0x00000000
	.align		4
        /*0024*/ 	.word	0xfffffffc


//--------------------- .nv.constant4             --------------------------
	.section	.nv.constant4,"a",@progbits
	.align	8
	.align		8
.nv.constant4:
        /*0000*/ 	.dword	precalc_xorwow_matrix
	.align		8
        /*0008*/ 	.dword	precalc_xorwow_offset_matrix
	.align		8
        /*0010*/ 	.dword	mrg32k3aM1
	.align		8
        /*0018*/ 	.dword	mrg32k3aM2
	.align		8
        /*0020*/ 	.dword	mrg32k3aM1SubSeq
	.align		8
        /*0028*/ 	.dword	mrg32k3aM2SubSeq
	.align		8
        /*0030*/ 	.dword	mrg32k3aM1Seq
	.align		8
        /*0038*/ 	.dword	mrg32k3aM2Seq
	.align		8
        /*0040*/ 	.dword	$str
	.align		8
        /*0048*/ 	.dword	vprintf


//--------------------- .nv.constant3             --------------------------
	.section	.nv.constant3,"a",@progbits
	.align	8
.nv.constant3:
	.type		__cr_lgamma_table,@object
	.size		__cr_lgamma_table,(.L_8 - __cr_lgamma_table)
__cr_lgamma_table:
        /*0000*/ 	.byte	0x00, 0x00, 0x00, 0x00, 0x00, 0x00, 0x00, 0x00, 0x00, 0x00, 0x00, 0x00, 0x00, 0x00, 0x00, 0x00
        /*0010*/ 	.byte	0xef, 0x39, 0xfa, 0xfe, 0x42, 0x2e, 0xe6, 0x3f, 0x02, 0x20, 0x2a, 0xfa, 0x0b, 0xab, 0xfc, 0x3f
        /*0020*/ 	.byte	0xf9, 0x2c, 0x92, 0x7c, 0xa7, 0x6c, 0x09, 0x40, 0xc9, 0x79, 0x44, 0x3c, 0x64, 0x26, 0x13, 0x40
        /*0030*/ 	.byte	0xca, 0x01, 0xcf, 0x3a, 0x27, 0x51, 0x1a, 0x40, 0x30, 0xcc, 0x2d, 0xf3, 0xe1, 0x0c, 0x21, 0x40
        /*0040*/ 	.byte	0x0d, 0xb7, 0xfc, 0x82, 0x8e, 0x35, 0x25, 0x40
.L_8:


//--------------------- .text._Z4initjP17curandStateXORWOW --------------------------
	.section	.text._Z4initjP17curandStateXORWOW,"ax",@progbits
	.align	128
        .global         _Z4initjP17curandStateXORWOW
        .type           _Z4initjP17curandStateXORWOW,@function
        .size           _Z4initjP17curandStateXORWOW,(.L_x_9 - _Z4initjP17curandStateXORWOW)
        .other          _Z4initjP17curandStateXORWOW,@"STO_CUDA_ENTRY STV_DEFAULT"
_Z4initjP17curandStateXORWOW:
.text._Z4initjP17curandStateXORWOW:
[----:B------:R-:W-:Y:S01]  /*0000*/  LDC R1, c[0x0][0x37c] ;  /* 0x0000df00ff017b82 */ /* 0x000fe20000000800 */
[----:B------:R-:W0:Y:S07]  /*0010*/  S2R R13, SR_CTAID.X ;  /* 0x00000000000d7919 */ /* 0x000e2e0000002500 */
[----:B------:R-:W1:Y:S01]  /*0020*/  LDC R0, c[0x0][0x380] ;  /* 0x0000e000ff007b82 */ /* 0x000e620000000800 */
[----:B------:R-:W2:Y:S01]  /*0030*/  LDCU.64 UR6, c[0x0][0x358] ;  /* 0x00006b00ff0677ac */ /* 0x000ea20008000a00 */
[----:B------:R-:W-:-:S02]  /*0040*/  IMAD.MOV.U32 R7, RZ, RZ, -0x75bd8fc ;  /* 0xf8a42704ff077424 */ /* 0x000fc400078e00ff */
[----:B------:R-:W-:-:S04]  /*0050*/  IMAD.MOV.U32 R8, RZ, RZ, -0x23270784 ;  /* 0xdcd8f87cff087424 */ /* 0x000fc800078e00ff */
[----:B------:R-:W3:Y:S01]  /*0060*/  LDC.64 R2, c[0x0][0x388] ;  /* 0x0000e200ff027b82 */ /* 0x000ee20000000a00 */
[----:B-1----:R-:W-:-:S05]  /*0070*/  LOP3.LUT R0, R0, 0xaad26b49, RZ, 0x3c, !PT ;  /* 0xaad26b4900007812 */ /* 0x002fca00078e3cff */
[----:B------:R-:W-:Y:S01]  /*0080*/  IMAD R0, R0, 0x4182bed5, RZ ;  /* 0x4182bed500007824 */ /* 0x000fe200078e02ff */
[C---:B0-----:R-:W-:Y:S01]  /*0090*/  ISETP.NE.AND P0, PT, R13.reuse, RZ, PT ;  /* 0x000000ff0d00720c */ /* 0x041fe20003f05270 */
[----:B---3--:R-:W-:-:S03]  /*00a0*/  IMAD.WIDE.U32 R2, R13, 0x30, R2 ;  /* 0x000000300d027825 */ /* 0x008fc600078e0002 */
[C---:B------:R-:W-:Y:S01]  /*00b0*/  LOP3.LUT R6, R0.reuse, 0x159a55e5, RZ, 0x3c, !PT ;  /* 0x159a55e500067812 */ /* 0x040fe200078e3cff */
[C---:B------:R-:W-:Y:S02]  /*00c0*/  VIADD R4, R0.reuse, 0xd9f6dc18 ;  /* 0xd9f6dc1800047836 */ /* 0x040fe40000000000 */
[C---:B------:R-:W-:Y:S02]  /*00d0*/  VIADD R5, R0.reuse, 0x75bcd15 ;  /* 0x075bcd1500057836 */ /* 0x040fe40000000000 */
[----:B--2---:R0:W-:Y:S01]  /*00e0*/  STG.E.64 desc[UR6][R2.64+0x8], R6 ;  /* 0x0000080602007986 */ /* 0x0041e2000c101b06 */
[----:B------:R-:W-:-:S03]  /*00f0*/  VIADD R9, R0, 0x583f19 ;  /* 0x00583f1900097836 */ /* 0x000fc60000000000 */
[----:B------:R0:W-:Y:S04]  /*0100*/  STG.E.64 desc[UR6][R2.64], R4 ;  /* 0x0000000402007986 */ /* 0x0001e8000c101b06 */
[----:B------:R0:W-:Y:S01]  /*0110*/  STG.E.64 desc[UR6][R2.64+0x10], R8 ;  /* 0x0000100802007986 */ /* 0x0001e2000c101b06 */
[----:B------:R-:W-:Y:S05]  /*0120*/  @!P0 BRA `(.L_x_0) ;  /* 0x0000000c00488947 */ /* 0x000fea0003800000 */
[----:B------:R-:W-:Y:S02]  /*0130*/  IMAD.MOV.U32 R0, RZ, RZ, R13 ;  /* 0x000000ffff007224 */ /* 0x000fe400078e000d */
[----:B------:R-:W-:Y:S02]  /*0140*/  IMAD.MOV.U32 R15, RZ, RZ, RZ ;  /* 0x000000ffff0f7224 */ /* 0x000fe400078e00ff */
[----:B------:R-:W-:-:S07]  /*0150*/  IMAD.MOV.U32 R12, RZ, RZ, RZ ;  /* 0x000000ffff0c7224 */ /* 0x000fce00078e00ff */
.L_x_5:
[----:B0-----:R-:W-:-:S04]  /*0160*/  LOP3.LUT R2, R0, 0x3, RZ, 0xc0, !PT ;  /* 0x0000000300027812 */ /* 0x001fc800078ec0ff */
[----:B------:R-:W-:-:S04]  /*0170*/  ISETP.NE.U32.AND P0, PT, R2, RZ, PT ;  /* 0x000000ff0200720c */ /* 0x000fc80003f05070 */
[----:B------:R-:W-:-:S13]  /*0180*/  ISETP.NE.AND.EX P0, PT, RZ, RZ, PT, P0 ;  /* 0x000000ffff00720c */ /* 0x000fda0003f05300 */
[----:B------:R-:W-:Y:S05]  /*0190*/  @!P0 BRA `(.L_x_1) ;  /* 0x0000000c00148947 */ /* 0x000fea0003800000 */
[----:B------:R-:W0:Y:S01]  /*01a0*/  LDC.64 R6, c[0x4][RZ] ;  /* 0x01000000ff067b82 */ /* 0x000e220000000a00 */
[----:B------:R-:W-:Y:S01]  /*01b0*/  UMOV UR4, URZ ;  /* 0x000000ff00047c82 */ /* 0x000fe20008000000 */
[----:B0-----:R-:W-:-:S07]  /*01c0*/  IMAD.WIDE.U32 R6, R12, 0xc80, R6 ;  /* 0x00000c800c067825 */ /* 0x001fce00078e0006 */
.L_x_4:
[----:B0-----:R-:W-:Y:S01]  /*01d0*/  IMAD.MOV.U32 R14, RZ, RZ, RZ ;  /* 0x000000ffff0e7224 */ /* 0x001fe200078e00ff */
[----:B------:R-:W-:Y:S01]  /*01e0*/  CS2R R2, SRZ ;  /* 0x0000000000027805 */ /* 0x000fe2000001ff00 */
[----:B------:R-:W-:Y:S01]  /*01f0*/  IMAD.MOV.U32 R16, RZ, RZ, RZ ;  /* 0x000000ffff107224 */ /* 0x000fe200078e00ff */
[----:B------:R-:W-:-:S07]  /*0200*/  CS2R R4, SRZ ;  /* 0x0000000000047805 */ /* 0x000fce000001ff00 */
.L_x_3:
[----:B------:R-:W0:Y:S02]  /*0210*/  LDC.64 R8, c[0x0][0x388] ;  /* 0x0000e200ff087b82 */ /* 0x000e240000000a00 */
[----:B0-----:R-:W-:-:S04]  /*0220*/  IMAD.WIDE.U32 R10, R13, 0x30, R8 ;  /* 0x000000300d0a7825 */ /* 0x001fc800078e0008 */
[----:B------:R-:W-:-:S05]  /*0230*/  IMAD.WIDE.U32 R10, R16, 0x4, R10 ;  /* 0x00000004100a7825 */ /* 0x000fca00078e000a */
[----:B------:R0:W5:Y:S01]  /*0240*/  LDG.E R17, desc[UR6][R10.64+0x4] ;  /* 0x000004060a117981 */ /* 0x000162000c1e1900 */
[----:B------:R-:W-:-:S07]  /*0250*/  IMAD.MOV.U32 R18, RZ, RZ, RZ ;  /* 0x000000ffff127224 */ /* 0x000fce00078e00ff */
.L_x_2:
[----:B-----5:R-:W-:Y:S01]  /*0260*/  SHF.R.U32.HI R22, RZ, R18, R17 ;  /* 0x00000012ff167219 */ /* 0x020fe20000011611 */
[----:B0-----:R-:W-:-:S03]  /*0270*/  IMAD.SHL.U32 R11, R16, 0x20, RZ ;  /* 0x00000020100b7824 */ /* 0x001fc600078e00ff */
[----:B------:R-:W-:Y:S01]  /*0280*/  LOP3.LUT R19, R22, 0x1, RZ, 0xc0, !PT ;  /* 0x0000000116137812 */ /* 0x000fe200078ec0ff */
[----:B------:R-:W-:-:S03]  /*0290*/  IMAD.IADD R10, R11, 0x1, R18 ;  /* 0x000000010b0a7824 */ /* 0x000fc600078e0212 */
[----:B------:R-:W-:Y:S01]  /*02a0*/  ISETP.NE.U32.AND P0, PT, R19, 0x1, PT ;  /* 0x000000011300780c */ /* 0x000fe20003f05070 */
[----:B------:R-:W-:-:S03]  /*02b0*/  IMAD R11, R10, 0x5, RZ ;  /* 0x000000050a0b7824 */ /* 0x000fc600078e02ff */
[----:B------:R-:W-:Y:S01]  /*02c0*/  R2P PR, R22, 0x7e ;  /* 0x0000007e16007804 */ /* 0x000fe20000000000 */
[----:B------:R-:W-:-:S08]  /*02d0*/  IMAD.WIDE.U32 R10, R11, 0x4, R6 ;  /* 0x000000040b0a7825 */ /* 0x000fd000078e0006 */
[----:B------:R-:W2:Y:S04]  /*02e0*/  @!P0 LDG.E R19, desc[UR6][R10.64] ;  /* 0x000000060a138981 */ /* 0x000ea8000c1e1900 */
[----:B------:R-:W3:Y:S04]  /*02f0*/  @!P0 LDG.E R20, desc[UR6][R10.64+0x10] ;  /* 0x000010060a148981 */ /* 0x000ee8000c1e1900 */
[----:B------:R-:W4:Y:S04]  /*0300*/  @P1 LDG.E R21, desc[UR6][R10.64+0x14] ;  /* 0x000014060a151981 */ /* 0x000f28000c1e1900 */
[----:B------:R-:W4:Y:S04]  /*0310*/  @P2 LDG.E R23, desc[UR6][R10.64+0x28] ;  /* 0x000028060a172981 */ /* 0x000f28000c1e1900 */
[----:B------:R-:W4:Y:S04]  /*0320*/  @P1 LDG.E R24, desc[UR6][R10.64+0x24] ;  /* 0x000024060a181981 */ /* 0x000f28000c1e1900 */
[----:B------:R-:W4:Y:S04]  /*0330*/  @P2 LDG.E R26, desc[UR6][R10.64+0x38] ;  /* 0x000038060a1a2981 */ /* 0x000f28000c1e1900 */
[----:B------:R-:W4:Y:S04]  /*0340*/  @P3 LDG.E R25, desc[UR6][R10.64+0x3c] ;  /* 0x00003c060a193981 */ /* 0x000f28000c1e1900 */
[----:B------:R-:W4:Y:S01]  /*0350*/  @P4 LDG.E R27, desc[UR6][R10.64+0x50] ;  /* 0x000050060a1b4981 */ /* 0x000f22000c1e1900 */
[----:B--2---:R-:W-:-:S03]  /*0360*/  @!P0 LOP3.LUT R14, R14, R19, RZ, 0x3c, !PT ;  /* 0x000000130e0e8212 */ /* 0x004fc600078e3cff */
[----:B------:R-:W2:Y:S01]  /*0370*/  @!P0 LDG.E R19, desc[UR6][R10.64+0x4] ;  /* 0x000004060a138981 */ /* 0x000ea2000c1e1900 */
[----:B---3--:R-:W-:-:S03]  /*0380*/  @!P0 LOP3.LUT R3, R3, R20, RZ, 0x3c, !PT ;  /* 0x0000001403038212 */ /* 0x008fc600078e3cff */
[----:B------:R-:W3:Y:S01]  /*0390*/  @!P0 LDG.E R20, desc[UR6][R10.64+0x8] ;  /* 0x000008060a148981 */ /* 0x000ee2000c1e1900 */
[----:B----4-:R-:W-:-:S03]  /*03a0*/  @P1 LOP3.LUT R14, R14, R21, RZ, 0x3c, !PT ;  /* 0x000000150e0e1212 */ /* 0x010fc600078e3cff */
[----:B------:R-:W4:Y:S01]  /*03b0*/  @!P0 LDG.E R21, desc[UR6][R10.64+0xc] ;  /* 0x00000c060a158981 */ /* 0x000f22000c1e1900 */
[----:B------:R-:W-:-:S03]  /*03c0*/  @P2 LOP3.LUT R14, R14, R23, RZ, 0x3c, !PT ;  /* 0x000000170e0e2212 */ /* 0x000fc600078e3cff */
[----:B------:R-:W4:Y:S01]  /*03d0*/  @P1 LDG.E R23, desc[UR6][R10.64+0x18] ;  /* 0x000018060a171981 */ /* 0x000f22000c1e1900 */
[----:B------:R-:W-:-:S03]  /*03e0*/  @P1 LOP3.LUT R3, R3, R24, RZ, 0x3c, !PT ;  /* 0x0000001803031212 */ /* 0x000fc600078e3cff */
[----:B------:R-:W4:Y:S01]  /*03f0*/  @P2 LDG.E R24, desc[UR6][R10.64+0x30] ;  /* 0x000030060a182981 */ /* 0x000f22000c1e1900 */
[----:B--2---:R-:W-:-:S03]  /*0400*/  @!P0 LOP3.LUT R4, R4, R19, RZ, 0x3c, !PT ;  /* 0x0000001304048212 */ /* 0x004fc600078e3cff */
[----:B------:R-:W2:Y:S01]  /*0410*/  @P1 LDG.E R19, desc[UR6][R10.64+0x20] ;  /* 0x000020060a131981 */ /* 0x000ea2000c1e1900 */
[----:B---3--:R-:W-:-:S03]  /*0420*/  @!P0 LOP3.LUT R5, R5, R20, RZ, 0x3c, !PT ;  /* 0x0000001405058212 */ /* 0x008fc600078e3cff */
[----:B------:R-:W3:Y:S01]  /*0430*/  @P1 LDG.E R20, desc[UR6][R10.64+0x1c] ;  /* 0x00001c060a141981 */ /* 0x000ee2000c1e1900 */
[----:B----4-:R-:W-:-:S03]  /*0440*/  @!P0 LOP3.LUT R2, R2, R21, RZ, 0x3c, !PT ;  /* 0x0000001502028212 */ /* 0x010fc600078e3cff */
[----:B------:R-:W4:Y:S01]  /*0450*/  @P2 LDG.E R21, desc[UR6][R10.64+0x2c] ;  /* 0x00002c060a152981 */ /* 0x000f22000c1e1900 */
[----:B------:R-:W-:-:S03]  /*0460*/  @P1 LOP3.LUT R4, R4, R23, RZ, 0x3c, !PT ;  /* 0x0000001704041212 */ /* 0x000fc600078e3cff */
[----:B------:R-:W4:Y:S01]  /*0470*/  @P2 LDG.E R23, desc[UR6][R10.64+0x34] ;  /* 0x000034060a172981 */ /* 0x000f22000c1e1900 */
[----:B------:R-:W-:-:S03]  /*0480*/  @P2 LOP3.LUT R3, R3, R26, RZ, 0x3c, !PT ;  /* 0x0000001a03032212 */ /* 0x000fc600078e3cff */
[----:B------:R-:W4:Y:S01]  /*0490*/  @P3 LDG.E R26, desc[UR6][R10.64+0x4c] ;  /* 0x00004c060a1a3981 */ /* 0x000f22000c1e1900 */
[----:B------:R-:W-:-:S03]  /*04a0*/  @P3 LOP3.LUT R14, R14, R25, RZ, 0x3c, !PT ;  /* 0x000000190e0e3212 */ /* 0x000fc600078e3cff */
[----:B------:R-:W4:Y:S01]  /*04b0*/  @P5 LDG.E R25, desc[UR6][R10.64+0x64] ;  /* 0x000064060a195981 */ /* 0x000f22000c1e1900 */
[----:B--2---:R-:W-:-:S03]  /*04c0*/  @P1 LOP3.LUT R2, R2, R19, RZ, 0x3c, !PT ;  /* 0x0000001302021212 */ /* 0x004fc600078e3cff */
[----:B------:R-:W2:Y:S01]  /*04d0*/  @P3 LDG.E R19, desc[UR6][R10.64+0x40] ;  /* 0x000040060a133981 */ /* 0x000ea2000c1e1900 */
[----:B---3--:R-:W-:-:S03]  /*04e0*/  @P1 LOP3.LUT R5, R5, R20, RZ, 0x3c, !PT ;  /* 0x0000001405051212 */ /* 0x008fc600078e3cff */
[----:B------:R-:W3:Y:S01]  /*04f0*/  @P3 LDG.E R20, desc[UR6][R10.64+0x44] ;  /* 0x000044060a143981 */ /* 0x000ee2000c1e1900 */
[----:B------:R-:W-:-:S03]  /*0500*/  @P2 LOP3.LUT R5, R5, R24, RZ, 0x3c, !PT ;  /* 0x0000001805052212 */ /* 0x000fc600078e3cff */
[----:B------:R-:W3:Y:S01]  /*0510*/  @P4 LDG.E R24, desc[UR6][R10.64+0x58] ;  /* 0x000058060a184981 */ /* 0x000ee2000c1e1900 */
[----:B----4-:R-:W-:Y:S02]  /*0520*/  @P2 LOP3.LUT R4, R4, R21, RZ, 0x3c, !PT ;  /* 0x0000001504042212 */ /* 0x010fe400078e3cff */
[----:B------:R-:W-:Y:S01]  /*0530*/  @P2 LOP3.LUT R2, R2, R23, RZ, 0x3c, !PT ;  /* 0x0000001702022212 */ /* 0x000fe200078e3cff */
[----:B------:R-:W4:Y:S04]  /*0540*/  @P3 LDG.E R21, desc[UR6][R10.64+0x48] ;  /* 0x000048060a153981 */ /* 0x000f28000c1e1900 */
[----:B------:R-:W4:Y:S01]  /*0550*/  @P4 LDG.E R23, desc[UR6][R10.64+0x54] ;  /* 0x000054060a174981 */ /* 0x000f22000c1e1900 */
[----:B------:R-:W-:Y:S02]  /*0560*/  @P4 LOP3.LUT R14, R14, R27, RZ, 0x3c, !PT ;  /* 0x0000001b0e0e4212 */ /* 0x000fe400078e3cff */
[----:B------:R-:W-:-:S02]  /*0570*/  @P3 LOP3.LUT R3, R3, R26, RZ, 0x3c, !PT ;  /* 0x0000001a03033212 */ /* 0x000fc400078e3cff */
        /* <DEDUP_REMOVED lines=9> */
[----:B----4-:R-:W-:-:S03]  /*0610*/  @P3 LOP3.LUT R2, R2, R21, RZ, 0x3c, !PT ;  /* 0x0000001502023212 */ /* 0x010fc600078e3cff */
[----:B------:R-:W4:Y:S01]  /*0620*/  @P5 LDG.E R21, desc[UR6][R10.64+0x68] ;  /* 0x000068060a155981 */ /* 0x000f22000c1e1900 */
[----:B------:R-:W-:-:S03]  /*0630*/  @P4 LOP3.LUT R4, R4, R23, RZ, 0x3c, !PT ;  /* 0x0000001704044212 */ /* 0x000fc600078e3cff */
[----:B------:R-:W4:Y:S01]  /*0640*/  @P5 LDG.E R23, desc[UR6][R10.64+0x70] ;  /* 0x000070060a175981 */ /* 0x000f22000c1e1900 */
[----:B------:R-:W-:Y:S02]  /*0650*/  LOP3.LUT P0, RZ, R22, 0x80, RZ, 0xc0, !PT ;  /* 0x0000008016ff7812 */ /* 0x000fe4000780c0ff */
[----:B------:R-:W-:Y:S02]  /*0660*/  @P4 LOP3.LUT R3, R3, R26, RZ, 0x3c, !PT ;  /* 0x0000001a03034212 */ /* 0x000fe400078e3cff */
[----:B------:R-:W-:Y:S02]  /*0670*/  @P6 LOP3.LUT R14, R14, R25, RZ, 0x3c, !PT ;  /* 0x000000190e0e6212 */ /* 0x000fe400078e3cff */
[----:B------:R-:W4:Y:S07]  /*0680*/  @P6 LDG.E R25, desc[UR6][R10.64+0x7c] ;  /* 0x00007c060a196981 */ /* 0x000f2e000c1e1900 */
[----:B------:R-:W4:Y:S04]  /*0690*/  @P0 LDG.E R27, desc[UR6][R10.64+0x8c] ;  /* 0x00008c060a1b0981 */ /* 0x000f28000c1e1900 */
[----:B------:R-:W4:Y:S04]  /*06a0*/  @P0 LDG.E R26, desc[UR6][R10.64+0x94] ;  /* 0x000094060a1a0981 */ /* 0x000f28000c1e1900 */
        /* <DEDUP_REMOVED lines=11> */
[----:B------:R-:W-:Y:S02]  /*0760*/  @P6 LOP3.LUT R4, R4, R25, RZ, 0x3c, !PT ;  /* 0x0000001904046212 */ /* 0x000fe400078e3cff */
[----:B------:R-:W-:Y:S02]  /*0770*/  @P0 LOP3.LUT R14, R14, R27, RZ, 0x3c, !PT ;  /* 0x0000001b0e0e0212 */ /* 0x000fe400078e3cff */
[----:B--2---:R-:W-:Y:S02]  /*0780*/  @P6 LOP3.LUT R2, R2, R19, RZ, 0x3c, !PT ;  /* 0x0000001302026212 */ /* 0x004fe400078e3cff */
[----:B---3--:R-:W-:Y:S02]  /*0790*/  @P6 LOP3.LUT R5, R5, R20, RZ, 0x3c, !PT ;  /* 0x0000001405056212 */ /* 0x008fe400078e3cff */
[----:B------:R-:W-:Y:S02]  /*07a0*/  @P6 LOP3.LUT R3, R3, R24, RZ, 0x3c, !PT ;  /* 0x0000001803036212 */ /* 0x000fe400078e3cff */
[----:B------:R-:W-:-:S02]  /*07b0*/  @P0 LOP3.LUT R5, R5, R26, RZ, 0x3c, !PT ;  /* 0x0000001a05050212 */ /* 0x000fc400078e3cff */
[----:B----4-:R-:W-:Y:S02]  /*07c0*/  @P0 LOP3.LUT R4, R4, R21, RZ, 0x3c, !PT ;  /* 0x0000001504040212 */ /* 0x010fe400078e3cff */
[----:B------:R-:W-:Y:S02]  /*07d0*/  @P0 LOP3.LUT R3, R3, R28, RZ, 0x3c, !PT ;  /* 0x0000001c03030212 */ /* 0x000fe400078e3cff */
[----:B------:R-:W-:Y:S02]  /*07e0*/  @P0 LOP3.LUT R2, R2, R23, RZ, 0x3c, !PT ;  /* 0x0000001702020212 */ /* 0x000fe400078e3cff */
[----:B------:R-:W-:-:S13]  /*07f0*/  R2P PR, R22.B1, 0x7f ;  /* 0x0000007f16007804 */ /* 0x000fda0000001000 */
[----:B------:R-:W2:Y:S04]  /*0800*/  @P0 LDG.E R19, desc[UR6][R10.64+0xa0] ;  /* 0x0000a0060a130981 */ /* 0x000ea8000c1e1900 */
[----:B------:R-:W3:Y:S04]  /*0810*/  @P1 LDG.E R23, desc[UR6][R10.64+0xb4] ;  /* 0x0000b4060a171981 */ /* 0x000ee8000c1e1900 */
[----:B------:R-:W4:Y:S04]  /*0820*/  @P0 LDG.E R21, desc[UR6][R10.64+0xa4] ;  /* 0x0000a4060a150981 */ /* 0x000f28000c1e1900 */
[----:B------:R-:W4:Y:S04]  /*0830*/  @P2 LDG.E R25, desc[UR6][R10.64+0xc8] ;  /* 0x0000c8060a192981 */ /* 0x000f28000c1e1900 */
[----:B------:R-:W4:Y:S04]  /*0840*/  @P3 LDG.E R27, desc[UR6][R10.64+0xdc] ;  /* 0x0000dc060a1b3981 */ /* 0x000f28000c1e1900 */
[----:B------:R-:W4:Y:S04]  /*0850*/  @P0 LDG.E R20, desc[UR6][R10.64+0xa8] ;  /* 0x0000a8060a140981 */ /* 0x000f28000c1e1900 */
[----:B------:R-:W4:Y:S04]  /*0860*/  @P0 LDG.E R24, desc[UR6][R10.64+0xb0] ;  /* 0x0000b0060a180981 */ /* 0x000f28000c1e1900 */
[----:B------:R-:W4:Y:S04]  /*0870*/  @P4 LDG.E R29, desc[UR6][R10.64+0xf0] ;  /* 0x0000f0060a1d4981 */ /* 0x000f28000c1e1900 */
[----:B------:R-:W4:Y:S01]  /*0880*/  @P1 LDG.E R26, desc[UR6][R10.64+0xc4] ;  /* 0x0000c4060a1a1981 */ /* 0x000f22000c1e1900 */
[----:B--2---:R-:W-:-:S03]  /*0890*/  @P0 LOP3.LUT R14, R14, R19, RZ, 0x3c, !PT ;  /* 0x000000130e0e0212 */ /* 0x004fc600078e3cff */
[----:B------:R-:W2:Y:S01]  /*08a0*/  @P0 LDG.E R19, desc[UR6][R10.64+0xac] ;  /* 0x0000ac060a130981 */ /* 0x000ea2000c1e1900 */
[----:B---3--:R-:W-:-:S03]  /*08b0*/  @P1 LOP3.LUT R14, R14, R23, RZ, 0x3c, !PT ;  /* 0x000000170e0e1212 */ /* 0x008fc600078e3cff */
[----:B------:R-:W3:Y:S01]  /*08c0*/  @P1 LDG.E R23, desc[UR6][R10.64+0xc0] ;  /* 0x0000c0060a171981 */ /* 0x000ee2000c1e1900 */
[----:B----4-:R-:W-:-:S03]  /*08d0*/  @P0 LOP3.LUT R4, R4, R21, RZ, 0x3c, !PT ;  /* 0x0000001504040212 */ /* 0x010fc600078e3cff */
[----:B------:R-:W4:Y:S01]  /*08e0*/  @P1 LDG.E R21, desc[UR6][R10.64+0xb8] ;  /* 0x0000b8060a151981 */ /* 0x000f22000c1e1900 */
[----:B------:R-:W-:-:S03]  /*08f0*/  @P2 LOP3.LUT R14, R14, R25, RZ, 0x3c, !PT ;  /* 0x000000190e0e2212 */ /* 0x000fc600078e3cff */
[----:B------:R-:W4:Y:S01]  /*0900*/  @P5 LDG.E R25, desc[UR6][R10.64+0x104] ;  /* 0x000104060a195981 */ /* 0x000f22000c1e1900 */
[----:B------:R-:W-:-:S03]  /*0910*/  @P3 LOP3.LUT R14, R14, R27, RZ, 0x3c, !PT ;  /* 0x0000001b0e0e3212 */ /* 0x000fc600078e3cff */
[----:B------:R-:W4:Y:S01]  /*0920*/  @P6 LDG.E R27, desc[UR6][R10.64+0x118] ;  /* 0x000118060a1b6981 */ /* 0x000f22000c1e1900 */
[----:B------:R-:W-:-:S03]  /*0930*/  @P0 LOP3.LUT R5, R5, R20, RZ, 0x3c, !PT ;  /* 0x0000001405050212 */ /* 0x000fc600078e3cff */
[----:B------:R-:W4:Y:S01]  /*0940*/  @P1 LDG.E R20, desc[UR6][R10.64+0xbc] ;  /* 0x0000bc060a141981 */ /* 0x000f22000c1e1900 */
[----:B------:R-:W-:-:S03]  /*0950*/  @P0 LOP3.LUT R3, R3, R24, RZ, 0x3c, !PT ;  /* 0x0000001803030212 */ /* 0x000fc600078e3cff */
[----:B------:R-:W4:Y:S01]  /*0960*/  @P2 LDG.E R24, desc[UR6][R10.64+0xd8] ;  /* 0x0000d8060a182981 */ /* 0x000f22000c1e1900 */
[----:B------:R-:W-:Y:S02]  /*0970*/  @P4 LOP3.LUT R14, R14, R29, RZ, 0x3c, !PT ;  /* 0x0000001d0e0e4212 */ /* 0x000fe400078e3cff */
[----:B------:R-:W-:Y:S02]  /*0980*/  @P1 LOP3.LUT R3, R3, R26, RZ, 0x3c, !PT ;  /* 0x0000001a03031212 */ /* 0x000fe400078e3cff */
[----:B------:R-:W4:Y:S01]  /*0990*/  @P3 LDG.E R26, desc[UR6][R10.64+0xe4] ;  /* 0x0000e4060a1a3981 */ /* 0x000f22000c1e1900 */
[----:B--2---:R-:W-:Y:S02]  /*09a0*/  @P0 LOP3.LUT R2, R2, R19, RZ, 0x3c, !PT ;  /* 0x0000001302020212 */ /* 0x004fe400078e3cff */
[----:B------:R-:W-:Y:S01]  /*09b0*/  LOP3.LUT P0, RZ, R22, 0x8000, RZ, 0xc0, !PT ;  /* 0x0000800016ff7812 */ /* 0x000fe2000780c0ff */
[----:B------:R-:W2:Y:S01]  /*09c0*/  @P2 LDG.E R19, desc[UR6][R10.64+0xcc] ;  /* 0x0000cc060a132981 */ /* 0x000ea2000c1e1900 */
[----:B---3--:R-:W-:-:S03]  /*09d0*/  @P1 LOP3.LUT R2, R2, R23, RZ, 0x3c, !PT ;  /* 0x0000001702021212 */ /* 0x008fc600078e3cff */
[----:B------:R-:W3:Y:S01]  /*09e0*/  @P2 LDG.E R22, desc[UR6][R10.64+0xd0] ;  /* 0x0000d0060a162981 */ /* 0x000ee2000c1e1900 */
[----:B----4-:R-:W-:-:S03]  /*09f0*/  @P1 LOP3.LUT R4, R4, R21, RZ, 0x3c, !PT ;  /* 0x0000001504041212 */ /* 0x010fc600078e3cff */
[----:B------:R-:W4:Y:S01]  /*0a00*/  @P2 LDG.E R21, desc[UR6][R10.64+0xd4] ;  /* 0x0000d4060a152981 */ /* 0x000f22000c1e1900 */
[----:B------:R-:W-:-:S03]  /*0a10*/  @P5 LOP3.LUT R14, R14, R25, RZ, 0x3c, !PT ;  /* 0x000000190e0e5212 */ /* 0x000fc600078e3cff */
[----:B------:R-:W4:Y:S04]  /*0a20*/  @P3 LDG.E R23, desc[UR6][R10.64+0xe0] ;  /* 0x0000e0060a173981 */ /* 0x000f28000c1e1900 */
[----:B------:R-:W4:Y:S01]  /*0a30*/  @P3 LDG.E R25, desc[UR6][R10.64+0xe8] ;  /* 0x0000e8060a193981 */ /* 0x000f22000c1e1900 */
[----:B------:R-:W-:-:S03]  /*0a40*/  @P1 LOP3.LUT R5, R5, R20, RZ, 0x3c, !PT ;  /* 0x0000001405051212 */ /* 0x000fc600078e3cff */
[----:B------:R-:W4:Y:S01]  /*0a50*/  @P3 LDG.E R20, desc[UR6][R10.64+0xec] ;  /* 0x0000ec060a143981 */ /* 0x000f22000c1e1900 */
[----:B------:R-:W-:-:S03]  /*0a60*/  @P2 LOP3.LUT R3, R3, R24, RZ, 0x3c, !PT ;  /* 0x0000001803032212 */ /* 0x000fc600078e3cff */
        /* <DEDUP_REMOVED lines=8> */
[----:B------:R-:W-:Y:S02]  /*0af0*/  @P3 LOP3.LUT R5, R5, R26, RZ, 0x3c, !PT ;  /* 0x0000001a05053212 */ /* 0x000fe400078e3cff */
[----:B------:R-:W-:Y:S01]  /*0b00*/  @P3 LOP3.LUT R4, R4, R23, RZ, 0x3c, !PT ;  /* 0x0000001704043212 */ /* 0x000fe200078e3cff */
[----:B------:R-:W4:Y:S01]  /*0b10*/  @P5 LDG.E R26, desc[UR6][R10.64+0x10c] ;  /* 0x00010c060a1a5981 */ /* 0x000f22000c1e1900 */
[----:B------:R-:W-:-:S03]  /*0b20*/  @P3 LOP3.LUT R2, R2, R25, RZ, 0x3c, !PT ;  /* 0x0000001902023212 */ /* 0x000fc600078e3cff */
[----:B------:R-:W4:Y:S04]  /*0b30*/  @P5 LDG.E R23, desc[UR6][R10.64+0x108] ;  /* 0x000108060a175981 */ /* 0x000f28000c1e1900 */
        /* <DEDUP_REMOVED lines=19> */
[----:B------:R-:W-:-:S05]  /*0c70*/  VIADD R18, R18, 0x10 ;  /* 0x0000001012127836 */ /* 0x000fca0000000000 */
[----:B------:R-:W-:Y:S02]  /*0c80*/  ISETP.NE.AND P1, PT, R18, 0x20, PT ;  /* 0x000000201200780c */ /* 0x000fe40003f25270 */
[----:B------:R-:W-:-:S04]  /*0c90*/  @P5 LOP3.LUT R3, R3, R20, RZ, 0x3c, !PT ;  /* 0x0000001403035212 */ /* 0x000fc800078e3cff */
[----:B------:R-:W-:Y:S02]  /*0ca0*/  @P6 LOP3.LUT R3, R3, R24, RZ, 0x3c, !PT ;  /* 0x0000001803036212 */ /* 0x000fe400078e3cff */
[----:B------:R-:W-:Y:S02]  /*0cb0*/  @P0 LOP3.LUT R14, R14, R27, RZ, 0x3c, !PT ;  /* 0x0000001b0e0e0212 */ /* 0x000fe400078e3cff */
[----:B------:R-:W-:Y:S02]  /*0cc0*/  @P0 LOP3.LUT R3, R3, R28, RZ, 0x3c, !PT ;  /* 0x0000001c03030212 */ /* 0x000fe400078e3cff */
[----:B--2---:R-:W-:Y:S02]  /*0cd0*/  @P6 LOP3.LUT R4, R4, R19, RZ, 0x3c, !PT ;  /* 0x0000001304046212 */ /* 0x004fe400078e3cff */
[----:B---3--:R-:W-:Y:S02]  /*0ce0*/  @P6 LOP3.LUT R5, R5, R22, RZ, 0x3c, !PT ;  /* 0x0000001605056212 */ /* 0x008fe400078e3cff */
[----:B----4-:R-:W-:-:S02]  /*0cf0*/  @P6 LOP3.LUT R2, R2, R21, RZ, 0x3c, !PT ;  /* 0x0000001502026212 */ /* 0x010fc400078e3cff */
[----:B------:R-:W-:Y:S02]  /*0d00*/  @P0 LOP3.LUT R5, R5, R26, RZ, 0x3c, !PT ;  /* 0x0000001a05050212 */ /* 0x000fe400078e3cff */
[----:B------:R-:W-:Y:S02]  /*0d10*/  @P0 LOP3.LUT R4, R4, R23, RZ, 0x3c, !PT ;  /* 0x0000001704040212 */ /* 0x000fe400078e3cff */
[----:B------:R-:W-:Y:S01]  /*0d20*/  @P0 LOP3.LUT R2, R2, R25, RZ, 0x3c, !PT ;  /* 0x0000001902020212 */ /* 0x000fe200078e3cff */
[----:B------:R-:W-:Y:S06]  /*0d30*/  @P1 BRA `(.L_x_2) ;  /* 0xfffffff400481947 */ /* 0x000fec000383ffff */
[----:B------:R-:W-:-:S05]  /*0d40*/  VIADD R16, R16, 0x1 ;  /* 0x0000000110107836 */ /* 0x000fca0000000000 */
[----:B------:R-:W-:-:S13]  /*0d50*/  ISETP.NE.AND P0, PT, R16, 0x5, PT ;  /* 0x000000051000780c */ /* 0x000fda0003f05270 */
[----:B------:R-:W-:Y:S05]  /*0d60*/  @P0 BRA `(.L_x_3) ;  /* 0xfffffff400280947 */ /* 0x000fea000383ffff */
[----:B------:R-:W-:Y:S01]  /*0d70*/  UIADD3 UR4, UPT, UPT, UR4, 0x1, URZ ;  /* 0x0000000104047890 */ /* 0x000fe2000fffe0ff */
[----:B------:R-:W-:Y:S01]  /*0d80*/  LOP3.LUT R10, R0, 0x3, RZ, 0xc0, !PT ;  /* 0x00000003000a7812 */ /* 0x000fe200078ec0ff */
[----:B------:R-:W-:-:S04]  /*0d90*/  IMAD.WIDE.U32 R8, R13, 0x30, R8 ;  /* 0x000000300d087825 */ /* 0x000fc800078e0008 */
[----:B------:R-:W-:Y:S01]  /*0da0*/  ISETP.LE.U32.AND P0, PT, R10, UR4, PT ;  /* 0x000000040a007c0c */ /* 0x000fe2000bf03070 */
[----:B------:R0:W-:Y:S04]  /*0db0*/  STG.E.64 desc[UR6][R8.64+0x8], R4 ;  /* 0x0000080408007986 */ /* 0x0001e8000c101b06 */
[----:B------:R0:W-:Y:S04]  /*0dc0*/  STG.E.64 desc[UR6][R8.64+0x10], R2 ;  /* 0x0000100208007986 */ /* 0x0001e8000c101b06 */
[----:B------:R0:W-:Y:S04]  /*0dd0*/  STG.E desc[UR6][R8.64+0x4], R14 ;  /* 0x0000040e08007986 */ /* 0x0001e8000c101906 */
[----:B------:R-:W-:Y:S05]  /*0de0*/  @!P0 BRA `(.L_x_4) ;  /* 0xfffffff000f88947 */ /* 0x000fea000383ffff */
.L_x_1:
[----:B------:R-:W-:Y:S01]  /*0df0*/  ISETP.GT.U32.AND P0, PT, R0, 0x3, PT ;  /* 0x000000030000780c */ /* 0x000fe20003f04070 */
[----:B------:R-:W-:Y:S01]  /*0e00*/  VIADD R12, R12, 0x1 ;  /* 0x000000010c0c7836 */ /* 0x000fe20000000000 */
[--C-:B------:R-:W-:Y:S02]  /*0e10*/  SHF.R.U64 R0, R0, 0x2, R15.reuse ;  /* 0x0000000200007819 */ /* 0x100fe4000000120f */
[----:B------:R-:W-:Y:S02]  /*0e20*/  ISETP.GT.U32.AND.EX P0, PT, R15, RZ, PT, P0 ;  /* 0x000000ff0f00720c */ /* 0x000fe40003f04100 */
[----:B------:R-:W-:-:S11]  /*0e30*/  SHF.R.U32.HI R15, RZ, 0x2, R15 ;  /* 0x00000002ff0f7819 */ /* 0x000fd6000001160f */
[----:B------:R-:W-:Y:S05]  /*0e40*/  @P0 BRA `(.L_x_5) ;  /* 0xfffffff000c40947 */ /* 0x000fea000383ffff */
.L_x_0:
[----:B0-----:R-:W0:Y:S02]  /*0e50*/  LDC.64 R2, c[0x0][0x388] ;  /* 0x0000e200ff027b82 */ /* 0x001e240000000a00 */
[----:B0-----:R-:W-:-:S05]  /*0e60*/  IMAD.WIDE.U32 R2, R13, 0x30, R2 ;  /* 0x000000300d027825 */ /* 0x001fca00078e0002 */
[----:B------:R-:W-:Y:S04]  /*0e70*/  STG.E.64 desc[UR6][R2.64+0x18], RZ ;  /* 0x000018ff02007986 */ /* 0x000fe8000c101b06 */
[----:B------:R-:W-:Y:S04]  /*0e80*/  STG.E desc[UR6][R2.64+0x20], RZ ;  /* 0x000020ff02007986 */ /* 0x000fe8000c101906 */
[----:B------:R-:W-:Y:S01]  /*0e90*/  STG.E.64 desc[UR6][R2.64+0x28], RZ ;  /* 0x000028ff02007986 */ /* 0x000fe2000c101b06 */
[----:B------:R-:W-:Y:S05]  /*0ea0*/  EXIT ;  /* 0x000000000000794d */ /* 0x000fea0003800000 */
.L_x_6:
[----:B------:R-:W-:-:S00]  /*0eb0*/  BRA `(.L_x_6) ;  /* 0xfffffffc00fc7947 */ /* 0x000fc0000383ffff */
[----:B------:R-:W-:-:S00]  /*0ec0*/  NOP ;  /* 0x0000000000007918 */ /* 0x000fc00000000000 */
        /* <DEDUP_REMOVED lines=11> */
.L_x_9:


//--------------------- .text._Z3psoP17curandStateXORWOWPdS1_ --------------------------
	.section	.text._Z3psoP17curandStateXORWOWPdS1_,"ax",@progbits
	.align	128
        .global         _Z3psoP17curandStateXORWOWPdS1_
        .type           _Z3psoP17curandStateXORWOWPdS1_,@function
        .size           _Z3psoP17curandStateXORWOWPdS1_,(.L_x_10 - _Z3psoP17curandStateXORWOWPdS1_)
        .other          _Z3psoP17curandStateXORWOWPdS1_,@"STO_CUDA_ENTRY STV_DEFAULT"
_Z3psoP17curandStateXORWOWPdS1_:
.text._Z3psoP17curandStateXORWOWPdS1_:
[----:B------:R-:W0:Y:S01]  /*0000*/  LDC R1, c[0x0][0x37c] ;  /* 0x0000df00ff017b82 */ /* 0x000e220000000800 */
[----:B------:R-:W1:Y:S07]  /*0010*/  S2R R0, SR_CTAID.X ;  /* 0x0000000000007919 */ /* 0x000e6e0000002500 */
[----:B------:R-:W1:Y:S01]  /*0020*/  LDC.64 R4, c[0x0][0x380] ;  /* 0x0000e000ff047b82 */ /* 0x000e620000000a00 */
[----:B------:R-:W2:Y:S01]  /*0030*/  LDCU.64 UR4, c[0x0][0x358] ;  /* 0x00006b00ff0477ac */ /* 0x000ea20008000a00 */
[----:B0-----:R-:W-:Y:S01]  /*0040*/  VIADD R1, R1, 0xffffffe0 ;  /* 0xffffffe001017836 */ /* 0x001fe20000000000 */
[----:B------:R-:W0:Y:S05]  /*0050*/  LDCU.64 UR6, c[0x4][0x40] ;  /* 0x01000800ff0677ac */ /* 0x000e2a0008000a00 */
[----:B------:R-:W3:Y:S01]  /*0060*/  LDC.64 R12, c[0x0][0x388] ;  /* 0x0000e200ff0c7b82 */ /* 0x000ee20000000a00 */
[----:B-1----:R-:W-:-:S05]  /*0070*/  IMAD.WIDE.U32 R4, R0, 0x30, R4 ;  /* 0x0000003000047825 */ /* 0x002fca00078e0004 */
[----:B--2---:R-:W2:Y:S04]  /*0080*/  LDG.E.64 R10, desc[UR4][R4.64] ;  /* 0x00000004040a7981 */ /* 0x004ea8000c1e1b00 */
[----:B------:R-:W4:Y:S04]  /*0090*/  LDG.E.64 R6, desc[UR4][R4.64+0x10] ;  /* 0x0000100404067981 */ /* 0x000f28000c1e1b00 */
[----:B------:R-:W5:Y:S01]  /*00a0*/  LDG.E.64 R2, desc[UR4][R4.64+0x8] ;  /* 0x0000080404027981 */ /* 0x000f62000c1e1b00 */
[----:B--2---:R-:W-:Y:S02]  /*00b0*/  SHF.R.U32.HI R8, RZ, 0x2, R11 ;  /* 0x00000002ff087819 */ /* 0x004fe4000001160b */
[----:B------:R-:W-:-:S02]  /*00c0*/  IADD3 R10, PT, PT, R10, 0x587c5, RZ ;  /* 0x000587c50a0a7810 */ /* 0x000fc40007ffe0ff */
[----:B------:R-:W-:Y:S01]  /*00d0*/  LOP3.LUT R8, R8, R11, RZ, 0x3c, !PT ;  /* 0x0000000b08087212 */ /* 0x000fe200078e3cff */
[----:B----4-:R-:W-:Y:S01]  /*00e0*/  IMAD.SHL.U32 R9, R7, 0x10, RZ ;  /* 0x0000001007097824 */ /* 0x010fe200078e00ff */
[----:B------:R-:W-:Y:S01]  /*00f0*/  MOV R23, R6 ;  /* 0x0000000600177202 */ /* 0x000fe20000000f00 */
[----:B------:R-:W-:Y:S02]  /*0100*/  IMAD.MOV.U32 R16, RZ, RZ, R7 ;  /* 0x000000ffff107224 */ /* 0x000fe400078e0007 */
[----:B------:R-:W-:Y:S02]  /*0110*/  IMAD.SHL.U32 R11, R8, 0x2, RZ ;  /* 0x00000002080b7824 */ /* 0x000fe400078e00ff */
[----:B-----5:R-:W-:-:S03]  /*0120*/  IMAD.MOV.U32 R22, RZ, RZ, R3 ;  /* 0x000000ffff167224 */ /* 0x020fc600078e0003 */
[----:B------:R-:W-:Y:S01]  /*0130*/  LOP3.LUT R8, R8, R11, R9, 0x96, !PT ;  /* 0x0000000b08087212 */ /* 0x000fe200078e9609 */
[----:B------:R-:W-:Y:S01]  /*0140*/  IMAD.MOV.U32 R11, RZ, RZ, R2 ;  /* 0x000000ffff0b7224 */ /* 0x000fe200078e0002 */
[----:B------:R-:W-:Y:S02]  /*0150*/  STG.E.64 desc[UR4][R4.64+0x8], R22 ;  /* 0x0000081604007986 */ /* 0x000fe4000c101b04 */
[----:B------:R-:W-:Y:S01]  /*0160*/  LOP3.LUT R17, R8, R7, RZ, 0x3c, !PT ;  /* 0x0000000708117212 */ /* 0x000fe200078e3cff */
[----:B------:R-:W-:Y:S01]  /*0170*/  IMAD.MOV.U32 R8, RZ, RZ, 0x2f800000 ;  /* 0x2f800000ff087424 */ /* 0x000fe200078e00ff */
[----:B------:R-:W-:Y:S03]  /*0180*/  STG.E.64 desc[UR4][R4.64], R10 ;  /* 0x0000000a04007986 */ /* 0x000fe6000c101b04 */
[----:B------:R-:W-:Y:S01]  /*0190*/  IMAD.IADD R9, R17, 0x1, R10 ;  /* 0x0000000111097824 */ /* 0x000fe200078e020a */
[----:B------:R1:W-:Y:S04]  /*01a0*/  STG.E.64 desc[UR4][R4.64+0x10], R16 ;  /* 0x0000101004007986 */ /* 0x0003e8000c101b04 */
[----:B------:R-:W-:-:S05]  /*01b0*/  I2FP.F32.U32 R9, R9 ;  /* 0x0000000900097245 */ /* 0x000fca0000201000 */
[----:B------:R-:W-:Y:S01]  /*01c0*/  FFMA R18, R9, R8, 1.1641532182693481445e-10 ;  /* 0x2f00000009127423 */ /* 0x000fe20000000008 */
[----:B------:R-:W-:-:S04]  /*01d0*/  IMAD.SHL.U32 R9, R0, 0x2, RZ ;  /* 0x0000000200097824 */ /* 0x000fc800078e00ff */
[----:B---3--:R-:W-:Y:S01]  /*01e0*/  IMAD.WIDE.U32 R2, R9, 0x8, R12 ;  /* 0x0000000809027825 */ /* 0x008fe200078e000c */
[----:B------:R-:W2:Y:S04]  /*01f0*/  F2F.F64.F32 R18, R18 ;  /* 0x0000001200127310 */ /* 0x000ea80000201800 */
[----:B--2---:R2:W-:Y:S04]  /*0200*/  STG.E.64 desc[UR4][R2.64], R18 ;  /* 0x0000001202007986 */ /* 0x0045e8000c101b04 */
[----:B------:R-:W3:Y:S04]  /*0210*/  LDG.E.64 R14, desc[UR4][R4.64] ;  /* 0x00000004040e7981 */ /* 0x000ee8000c1e1b00 */
[----:B------:R-:W4:Y:S04]  /*0220*/  LDG.E.64 R12, desc[UR4][R4.64+0x10] ;  /* 0x00001004040c7981 */ /* 0x000f28000c1e1b00 */
[----:B------:R-:W1:Y:S01]  /*0230*/  LDG.E.64 R6, desc[UR4][R4.64+0x8] ;  /* 0x0000080404067981 */ /* 0x000e62000c1e1b00 */
[----:B---3--:R-:W-:-:S04]  /*0240*/  SHF.R.U32.HI R20, RZ, 0x2, R15 ;  /* 0x00000002ff147819 */ /* 0x008fc8000001160f */
[----:B------:R-:W-:Y:S01]  /*0250*/  LOP3.LUT R20, R20, R15, RZ, 0x3c, !PT ;  /* 0x0000000f14147212 */ /* 0x000fe200078e3cff */
[----:B----4-:R-:W-:Y:S01]  /*0260*/  STG.E.64 desc[UR4][R4.64+0x8], R12 ;  /* 0x0000080c04007986 */ /* 0x010fe2000c101b04 */
[----:B------:R-:W-:Y:S02]  /*0270*/  SHF.L.U32 R9, R13, 0x4, RZ ;  /* 0x000000040d097819 */ /* 0x000fe400000006ff */
[----:B-1----:R-:W-:Y:S01]  /*0280*/  SHF.R.U32.HI R17, RZ, 0x2, R6 ;  /* 0x00000002ff117819 */ /* 0x002fe20000011606 */
[----:B------:R-:W-:-:S03]  /*0290*/  IMAD.SHL.U32 R15, R20, 0x2, RZ ;  /* 0x00000002140f7824 */ /* 0x000fc600078e00ff */
[----:B------:R-:W-:Y:S02]  /*02a0*/  LOP3.LUT R17, R17, R6, RZ, 0x3c, !PT ;  /* 0x0000000611117212 */ /* 0x000fe400078e3cff */
[----:B------:R-:W-:-:S03]  /*02b0*/  LOP3.LUT R20, R20, R15, R9, 0x96, !PT ;  /* 0x0000000f14147212 */ /* 0x000fc600078e9609 */
[----:B------:R-:W-:Y:S01]  /*02c0*/  IMAD.SHL.U32 R9, R17, 0x2, RZ ;  /* 0x0000000211097824 */ /* 0x000fe200078e00ff */
[----:B------:R-:W-:-:S05]  /*02d0*/  LOP3.LUT R10, R20, R13, RZ, 0x3c, !PT ;  /* 0x0000000d140a7212 */ /* 0x000fca00078e3cff */
[----:B------:R-:W-:-:S05]  /*02e0*/  IMAD.SHL.U32 R6, R10, 0x10, RZ ;  /* 0x000000100a067824 */ /* 0x000fca00078e00ff */
[----:B------:R-:W-:Y:S02]  /*02f0*/  LOP3.LUT R9, R17, R9, R6, 0x96, !PT ;  /* 0x0000000911097212 */ /* 0x000fe400078e9606 */
[----:B------:R-:W-:Y:S02]  /*0300*/  IADD3 R6, PT, PT, R14, 0xb0f8a, RZ ;  /* 0x000b0f8a0e067810 */ /* 0x000fe40007ffe0ff */
[----:B------:R-:W-:-:S03]  /*0310*/  LOP3.LUT R11, R9, R10, RZ, 0x3c, !PT ;  /* 0x0000000a090b7212 */ /* 0x000fc600078e3cff */
[----:B------:R-:W-:Y:S02]  /*0320*/  STG.E.64 desc[UR4][R4.64], R6 ;  /* 0x0000000604007986 */ /* 0x000fe4000c101b04 */
[----:B------:R-:W-:Y:S02]  /*0330*/  IMAD.IADD R9, R11, 0x1, R6 ;  /* 0x000000010b097824 */ /* 0x000fe400078e0206 */
[----:B------:R-:W-:Y:S03]  /*0340*/  STG.E.64 desc[UR4][R4.64+0x10], R10 ;  /* 0x0000100a04007986 */ /* 0x000fe6000c101b04 */
[----:B------:R-:W-:-:S05]  /*0350*/  I2FP.F32.U32 R9, R9 ;  /* 0x0000000900097245 */ /* 0x000fca0000201000 */
[----:B------:R-:W-:-:S06]  /*0360*/  FFMA R9, R9, R8, 1.1641532182693481445e-10 ;  /* 0x2f00000009097423 */ /* 0x000fcc0000000008 */
[----:B------:R-:W1:Y:S02]  /*0370*/  F2F.F64.F32 R8, R9 ;  /* 0x0000000900087310 */ /* 0x000e640000201800 */
[----:B-1----:R1:W-:Y:S04]  /*0380*/  STG.E.64 desc[UR4][R2.64+0x8], R8 ;  /* 0x0000080802007986 */ /* 0x0023e8000c101b04 */
[----:B------:R-:W3:Y:S04]  /*0390*/  LDG.E.64 R14, desc[UR4][R4.64] ;  /* 0x00000004040e7981 */ /* 0x000ee8000c1e1b00 */
[----:B------:R-:W4:Y:S04]  /*03a0*/  LDG.E.64 R20, desc[UR4][R4.64+0x10] ;  /* 0x0000100404147981 */ /* 0x000f28000c1e1b00 */
[----:B--2---:R-:W2:Y:S01]  /*03b0*/  LDG.E.64 R18, desc[UR4][R4.64+0x8] ;  /* 0x0000080404127981 */ /* 0x004ea2000c1e1b00 */
[----:B-1----:R-:W1:Y:S01]  /*03c0*/  LDC.64 R8, c[0x0][0x390] ;  /* 0x0000e400ff087b82 */ /* 0x002e620000000a00 */
[----:B---3--:R-:W-:-:S02]  /*03d0*/  SHF.R.U32.HI R16, RZ, 0x2, R15 ;  /* 0x00000002ff107819 */ /* 0x008fc4000001160f */
[----:B------:R-:W-:Y:S02]  /*03e0*/  IADD3 R14, PT, PT, R14, 0x587c5, RZ ;  /* 0x000587c50e0e7810 */ /* 0x000fe40007ffe0ff */
[----:B------:R-:W-:Y:S01]  /*03f0*/  LOP3.LUT R16, R16, R15, RZ, 0x3c, !PT ;  /* 0x0000000f10107212 */ /* 0x000fe200078e3cff */
[----:B----4-:R-:W-:Y:S02]  /*0400*/  IMAD.SHL.U32 R15, R21, 0x10, RZ ;  /* 0x00000010150f7824 */ /* 0x010fe400078e00ff */
[----:B------:R-:W-:Y:S02]  /*0410*/  IMAD.MOV.U32 R23, RZ, RZ, R20 ;  /* 0x000000ffff177224 */ /* 0x000fe400078e0014 */
[----:B------:R-:W-:Y:S02]  /*0420*/  IMAD.SHL.U32 R17, R16, 0x2, RZ ;  /* 0x0000000210117824 */ /* 0x000fe400078e00ff */
[----:B--2---:R-:W-:-:S03]  /*0430*/  IMAD.MOV.U32 R22, RZ, RZ, R19 ;  /* 0x000000ffff167224 */ /* 0x004fc600078e0013 */
[----:B------:R-:W-:Y:S02]  /*0440*/  LOP3.LUT R16, R16, R17, R15, 0x96, !PT ;  /* 0x0000001110107212 */ /* 0x000fe400078e960f */
[----:B------:R-:W-:Y:S01]  /*0450*/  MOV R15, R18 ;  /* 0x00000012000f7202 */ /* 0x000fe20000000f00 */
[----:B------:R-:W-:Y:S01]  /*0460*/  STG.E.64 desc[UR4][R4.64+0x8], R22 ;  /* 0x0000081604007986 */ /* 0x000fe2000c101b04 */
[----:B------:R-:W-:Y:S01]  /*0470*/  LOP3.LUT R17, R16, R21, RZ, 0x3c, !PT ;  /* 0x0000001510117212 */ /* 0x000fe200078e3cff */
[----:B------:R-:W-:Y:S02]  /*0480*/  IMAD.MOV.U32 R16, RZ, RZ, R21 ;  /* 0x000000ffff107224 */ /* 0x000fe400078e0015 */
[----:B------:R2:W-:Y:S04]  /*0490*/  STG.E.64 desc[UR4][R4.64], R14 ;  /* 0x0000000e04007986 */ /* 0x0005e8000c101b04 */
[----:B------:R0:W-:Y:S04]  /*04a0*/  STG.E.64 desc[UR4][R4.64+0x10], R16 ;  /* 0x0000101004007986 */ /* 0x0001e8000c101b04 */
[----:B------:R-:W3:Y:S04]  /*04b0*/  LDG.E.64 R6, desc[UR4][R2.64+0x8] ;  /* 0x0000080402067981 */ /* 0x000ee8000c1e1b00 */
[----:B------:R-:W4:Y:S01]  /*04c0*/  LDG.E.64 R10, desc[UR4][R2.64] ;  /* 0x00000004020a7981 */ /* 0x000f22000c1e1b00 */
[----:B---3--:R-:W-:-:S08]  /*04d0*/  DMUL R6, R6, R6 ;  /* 0x0000000606067228 */ /* 0x008fd00000000000 */
[----:B----4-:R-:W-:Y:S01]  /*04e0*/  DFMA R10, R10, R10, R6 ;  /* 0x0000000a0a0a722b */ /* 0x010fe20000000006 */
[----:B-1----:R-:W-:-:S06]  /*04f0*/  IMAD.WIDE.U32 R6, R0, 0x8, R8 ;  /* 0x0000000800067825 */ /* 0x002fcc00078e0008 */
[----:B------:R1:W-:Y:S04]  /*0500*/  STG.E.64 desc[UR4][R6.64], R10 ;  /* 0x0000000a06007986 */ /* 0x0003e8000c101b04 */
[----:B------:R-:W3:Y:S04]  /*0510*/  LDG.E.64 R12, desc[UR4][R2.64] ;  /* 0x00000004020c7981 */ /* 0x000ee8000c1e1b00 */
[----:B------:R-:W4:Y:S01]  /*0520*/  LDG.E.64 R8, desc[UR4][R2.64+0x8] ;  /* 0x0000080402087981 */ /* 0x000f22000c1e1b00 */
[----:B--2---:R-:W-:Y:S01]  /*0530*/  MOV R14, 0x48 ;  /* 0x00000048000e7802 */ /* 0x004fe20000000f00 */
[----:B------:R-:W1:Y:S01]  /*0540*/  LDCU UR4, c[0x0][0x2f8] ;  /* 0x00005f00ff0477ac */ /* 0x000e620008000800 */
[----:B0-----:R-:W-:Y:S01]  /*0550*/  IMAD.U32 R4, RZ, RZ, UR6 ;  /* 0x00000006ff047e24 */ /* 0x001fe2000f8e00ff */
[----:B------:R0:W-:Y:S01]  /*0560*/  STL [R1], R0 ;  /* 0x0000000001007387 */ /* 0x0001e20000100800 */
[----:B------:R-:W-:Y:S01]  /*0570*/  MOV R5, UR7 ;  /* 0x0000000700057c02 */ /* 0x000fe20008000f00 */
[----:B------:R-:W2:Y:S01]  /*0580*/  LDCU UR5, c[0x0][0x2fc] ;  /* 0x00005f80ff0577ac */ /* 0x000ea20008000800 */
[----:B------:R-:W0:Y:S01]  /*0590*/  LDC.64 R14, c[0x4][R14] ;  /* 0x010000000e0e7b82 */ /* 0x000e220000000a00 */
[----:B-1----:R-:W-:-:S05]  /*05a0*/  IADD3 R6, P0, PT, R1, UR4, RZ ;  /* 0x0000000401067c10 */ /* 0x002fca000ff1e0ff */
[----:B--2---:R-:W-:Y:S01]  /*05b0*/  IMAD.X R7, RZ, RZ, UR5, P0 ;  /* 0x00000005ff077e24 */ /* 0x004fe200080e06ff */
[----:B---3--:R1:W-:Y:S04]  /*05c0*/  STL.64 [R1+0x8], R12 ;  /* 0x0000080c01007387 */ /* 0x0083e80000100a00 */
[----:B0---4-:R1:W-:Y:S03]  /*05d0*/  STL.128 [R1+0x10], R8 ;  /* 0x0000100801007387 */ /* 0x0113e60000100c00 */
[----:B------:R-:W-:-:S07]  /*05e0*/  LEPC R20, `(.L_x_7) ;  /* 0x000000001014794e */ /* 0x000fce0000000000 */
[----:B-1----:R-:W-:Y:S05]  /*05f0*/  CALL.ABS.NOINC R14 ;  /* 0x000000000e007343 */ /* 0x002fea0003c00000 */
.L_x_7:
[----:B------:R-:W-:Y:S05]  /*0600*/  EXIT ;  /* 0x000000000000794d */ /* 0x000fea0003800000 */
.L_x_8:
        /* <DEDUP_REMOVED lines=15> */
.L_x_10:


//--------------------- .nv.global.init           --------------------------
	.section	.nv.global.init,"aw",@progbits
	.align	4
.nv.global.init:
	.type		mrg32k3aM1SubSeq,@object
	.size		mrg32k3aM1SubSeq,(mrg32k3aM2SubSeq - mrg32k3aM1SubSeq)
mrg32k3aM1SubSeq:
        /*0000*/ 	.byte	0x0b, 0xcc, 0xee, 0x04, 0x73, 0x29, 0x8b, 0x6f, 0xf6, 0x53, 0x03, 0xf6, 0x23, 0xf6, 0xea, 0xda
        /* <DEDUP_REMOVED lines=125> */
	.type		mrg32k3aM2SubSeq,@object
	.size		mrg32k3aM2SubSeq,(mrg32k3aM1 - mrg32k3aM2SubSeq)
mrg32k3aM2SubSeq:
        /* <DEDUP_REMOVED lines=126> */
	.type		mrg32k3aM1,@object
	.size		mrg32k3aM1,(mrg32k3aM1Seq - mrg32k3aM1)
mrg32k3aM1:
        /* <DEDUP_REMOVED lines=144> */
	.type		mrg32k3aM1Seq,@object
	.size		mrg32k3aM1Seq,(mrg32k3aM2 - mrg32k3aM1Seq)
mrg32k3aM1Seq:
        /* <DEDUP_REMOVED lines=144> */
	.type		mrg32k3aM2,@object
	.size		mrg32k3aM2,(mrg32k3aM2Seq - mrg32k3aM2)
mrg32k3aM2:
        /* <DEDUP_REMOVED lines=144> */
	.type		mrg32k3aM2Seq,@object
	.size		mrg32k3aM2Seq,(precalc_xorwow_matrix - mrg32k3aM2Seq)
mrg32k3aM2Seq:
        /* <DEDUP_REMOVED lines=144> */
	.type		precalc_xorwow_matrix,@object
	.size		precalc_xorwow_matrix,(precalc_xorwow_offset_matrix - precalc_xorwow_matrix)
precalc_xorwow_matrix:
        /* <DEDUP_REMOVED lines=6400> */
	.type		precalc_xorwow_offset_matrix,@object
	.size		precalc_xorwow_offset_matrix,($str - precalc_xorwow_offset_matrix)
precalc_xorwow_offset_matrix:
        /* <DEDUP_REMOVED lines=6400> */
	.type		$str,@object
	.size		$str,(.L_9 - $str)
$str:
        /*353c0*/ 	.byte	0x25, 0x64, 0x3a, 0x20, 0x5b, 0x25, 0x6c, 0x66, 0x20, 0x25, 0x6c, 0x66, 0x5d, 0x20, 0x3d, 0x20
        /*353d0*/ 	.byte	0x25, 0x6c, 0x66, 0x0a, 0x00
.L_9:


//--------------------- .nv.shared.reserved.0     --------------------------
	.section	.nv.shared.reserved.0,"aw",@nobits
	.weak		__nv_reservedSMEM_offset_0_alias
	.size		__nv_reservedSMEM_offset_0_alias, 0, 64
	.other		__nv_reservedSMEM_offset_0_alias,@"STO_CUDA_RESERVED_SHARED STV_DEFAULT"
__nv_reservedSMEM_offset_0_alias:
	.zero		0
	.zero		64


//--------------------- .nv.constant0._Z4initjP17curandStateXORWOW --------------------------
	.section	.nv.constant0._Z4initjP17curandStateXORWOW,"a",@progbits
	.sectionflags	@""
	.align	4
.nv.constant0._Z4initjP17curandStateXORWOW:
	.zero		912


//--------------------- .nv.constant0._Z3psoP17curandStateXORWOWPdS1_ --------------------------
	.section	.nv.constant0._Z3psoP17curandStateXORWOWPdS1_,"a",@progbits
	.sectionflags	@""
	.align	4
.nv.constant0._Z3psoP17curandStateXORWOWPdS1_:
	.zero		920


//--------------------- SYMBOLS --------------------------

	.type		.nv.reservedSmem.offset0,@object
	.size		.nv.reservedSmem.offset0,0x4
	.type		vprintf,@function
